	.target	sm_90a

	.elftype	@"ET_EXEC"


//--------------------- .note.nv.tkinfo           --------------------------
	.section	.note.nv.tkinfo,"",@"SHT_NOTE"
	.sectionflags	@"SHF_NOTE_NV_TKINFO"
	.tkinfo
        /*0018*/ 	.word	0x00000002
        /*0030*/ 	.string	""
        /*0030*/ 	.string	"ptxas"
        /*0030*/ 	.string	"Cuda compilation tools, release 13.0, V13.0.88"
        /*0030*/ 	.string	"Build cuda_13.0.r13.0/compiler.36424714_0"
        /*0030*/ 	.string	"-arch sm_90a -m 64 "



//--------------------- .note.nv.cuinfo           --------------------------
	.section	.note.nv.cuinfo,"",@"SHT_NOTE"
	.sectionflags	@"SHF_NOTE_NV_CUINFO"
        /*0018*/ 	.short	0x0002
        /*001a*/ 	.short	0x005a
        /*001c*/ 	.short	0x0082
	.zero		2


//--------------------- .nv.info                  --------------------------
	.section	.nv.info,"",@"SHT_CUDA_INFO"
	.align	4


	//----- nvinfo : EIATTR_REGCOUNT
	.align		4
        /*0000*/ 	.byte	0x04, 0x2f
        /*0002*/ 	.short	(.L_15 - .L_14)
	.align		4
.L_14:
        /*0004*/ 	.word	index@(_ZN7cutlass13device_kernelINS_4gemm6kernel13GemmUniversalIN4cute5tupleIJiiiiEEENS1_10collective13CollectiveMmaINS1_34MainloopSm90TmaGmmaWarpSpecializedILi18ENS5_IJNS4_1CILi1EEESB_SB_EEENS1_35KernelTmaWarpSpecializedCooperativeEEENS5_IJNSA_ILi128EEENSA_ILi64EEENSA_ILi32EEEEEENS_10bfloat16_tENS5_IJSB_llEEESJ_NS5_IJlSB_lEEENS4_8TiledMMAINS4_8MMA_AtomIJNS4_4SM904GMMA27MMA_64x64x16_F32BF16BF16_SSILNSP_5MajorE1ELSR_0ELNSP_7ScaleInE1ELSS_1EEEEEENS4_6LayoutINS5_IJNSA_ILi2EEESB_SB_EEENS5_IJSB_NSA_ILi0EEESY_EEEEENS5_IJNS4_10UnderscoreES11_S11_EEEEENS4_13SM90_TMA_LOADENS4_14ComposedLayoutINS4_7SwizzleILi3ELi4ELi3EEENS4_18smem_ptr_flag_bitsILi16EEENSV_INS5_IJSG_NSA_ILi8EEEEEENS5_IJSB_SG_EEEEEEEvNS4_8identityES14_NS15_INS16_ILi2ELi4ELi3EEES19_NSV_INS5_IJS1A_SH_EEENS5_IJSH_SB_EEEEEEEvS1F_EENS_8epilogue10collective6detail29Sm90TmaWarpSpecializedAdapterINS1N_15DefaultEpilogueISJ_SL_SL_NS1M_6thread17LinearCombinationISJ_Li1EffLNS1R_9ScaleType4KindE0ELNS_15FloatRoundStyleE2ESJ_EENS1_15EpilogueDefaultEEEEEvvEEEEvNT_6ParamsE)
        /*0008*/ 	.word	0x000000a8


	//----- nvinfo : EIATTR_FRAME_SIZE
	.align		4
.L_15:
        /*000c*/ 	.byte	0x04, 0x11
        /*000e*/ 	.short	(.L_17 - .L_16)
	.align		4
.L_16:
        /*0010*/ 	.word	index@(_ZN7cutlass13device_kernelINS_4gemm6kernel13GemmUniversalIN4cute5tupleIJiiiiEEENS1_10collective13CollectiveMmaINS1_34MainloopSm90TmaGmmaWarpSpecializedILi18ENS5_IJNS4_1CILi1EEESB_SB_EEENS1_35KernelTmaWarpSpecializedCooperativeEEENS5_IJNSA_ILi128EEENSA_ILi64EEENSA_ILi32EEEEEENS_10bfloat16_tENS5_IJSB_llEEESJ_NS5_IJlSB_lEEENS4_8TiledMMAINS4_8MMA_AtomIJNS4_4SM904GMMA27MMA_64x64x16_F32BF16BF16_SSILNSP_5MajorE1ELSR_0ELNSP_7ScaleInE1ELSS_1EEEEEENS4_6LayoutINS5_IJNSA_ILi2EEESB_SB_EEENS5_IJSB_NSA_ILi0EEESY_EEEEENS5_IJNS4_10UnderscoreES11_S11_EEEEENS4_13SM90_TMA_LOADENS4_14ComposedLayoutINS4_7SwizzleILi3ELi4ELi3EEENS4_18smem_ptr_flag_bitsILi16EEENSV_INS5_IJSG_NSA_ILi8EEEEEENS5_IJSB_SG_EEEEEEEvNS4_8identityES14_NS15_INS16_ILi2ELi4ELi3EEES19_NSV_INS5_IJS1A_SH_EEENS5_IJSH_SB_EEEEEEEvS1F_EENS_8epilogue10collective6detail29Sm90TmaWarpSpecializedAdapterINS1N_15DefaultEpilogueISJ_SL_SL_NS1M_6thread17LinearCombinationISJ_Li1EffLNS1R_9ScaleType4KindE0ELNS_15FloatRoundStyleE2ESJ_EENS1_15EpilogueDefaultEEEEEvvEEEEvNT_6ParamsE)
        /*0014*/ 	.word	0x00000000


	//----- nvinfo : EIATTR_MIN_STACK_SIZE
	.align		4
.L_17:
        /*0018*/ 	.byte	0x04, 0x12
        /*001a*/ 	.short	(.L_19 - .L_18)
	.align		4
.L_18:
        /*001c*/ 	.word	index@(_ZN7cutlass13device_kernelINS_4gemm6kernel13GemmUniversalIN4cute5tupleIJiiiiEEENS1_10collective13CollectiveMmaINS1_34MainloopSm90TmaGmmaWarpSpecializedILi18ENS5_IJNS4_1CILi1EEESB_SB_EEENS1_35KernelTmaWarpSpecializedCooperativeEEENS5_IJNSA_ILi128EEENSA_ILi64EEENSA_ILi32EEEEEENS_10bfloat16_tENS5_IJSB_llEEESJ_NS5_IJlSB_lEEENS4_8TiledMMAINS4_8MMA_AtomIJNS4_4SM904GMMA27MMA_64x64x16_F32BF16BF16_SSILNSP_5MajorE1ELSR_0ELNSP_7ScaleInE1ELSS_1EEEEEENS4_6LayoutINS5_IJNSA_ILi2EEESB_SB_EEENS5_IJSB_NSA_ILi0EEESY_EEEEENS5_IJNS4_10UnderscoreES11_S11_EEEEENS4_13SM90_TMA_LOADENS4_14ComposedLayoutINS4_7SwizzleILi3ELi4ELi3EEENS4_18smem_ptr_flag_bitsILi16EEENSV_INS5_IJSG_NSA_ILi8EEEEEENS5_IJSB_SG_EEEEEEEvNS4_8identityES14_NS15_INS16_ILi2ELi4ELi3EEES19_NSV_INS5_IJS1A_SH_EEENS5_IJSH_SB_EEEEEEEvS1F_EENS_8epilogue10collective6detail29Sm90TmaWarpSpecializedAdapterINS1N_15DefaultEpilogueISJ_SL_SL_NS1M_6thread17LinearCombinationISJ_Li1EffLNS1R_9ScaleType4KindE0ELNS_15FloatRoundStyleE2ESJ_EENS1_15EpilogueDefaultEEEEEvvEEEEvNT_6ParamsE)
        /*0020*/ 	.word	0x00000000
.L_19:


//--------------------- .nv.compat                --------------------------
	.section	.nv.compat,"",@"SHT_CUDA_COMPAT_INFO"
	.align	4
        /*0000*/ 	.byte	0x02, 0x09, 0x01, 0x00, 0x02, 0x02, 0x04, 0x00, 0x02, 0x05, 0x05, 0x00, 0x03, 0x07, 0x01, 0x01
        /*0010*/ 	.byte	0x02, 0x03, 0x01, 0x00, 0x02, 0x06, 0x01, 0x00, 0x04, 0x0b, 0x08, 0x00, 0x00, 0x00, 0x00, 0x00
        /*0020*/ 	.byte	0x00, 0x00, 0x00, 0x00


//--------------------- .nv.info._ZN7cutlass13device_kernelINS_4gemm6kernel13GemmUniversalIN4cute5tupleIJiiiiEEENS1_10collective13CollectiveMmaINS1_34MainloopSm90TmaGmmaWarpSpecializedILi18ENS5_IJNS4_1CILi1EEESB_SB_EEENS1_35KernelTmaWarpSpecializedCooperativeEEENS5_IJNSA_ILi128EEENSA_ILi64EEENSA_ILi32EEEEEENS_10bfloat16_tENS5_IJSB_llEEESJ_NS5_IJlSB_lEEENS4_8TiledMMAINS4_8MMA_AtomIJNS4_4SM904GMMA27MMA_64x64x16_F32BF16BF16_SSILNSP_5MajorE1ELSR_0ELNSP_7ScaleInE1ELSS_1EEEEEENS4_6LayoutINS5_IJNSA_ILi2EEESB_SB_EEENS5_IJSB_NSA_ILi0EEESY_EEEEENS5_IJNS4_10UnderscoreES11_S11_EEEEENS4_13SM90_TMA_LOADENS4_14ComposedLayoutINS4_7SwizzleILi3ELi4ELi3EEENS4_18smem_ptr_flag_bitsILi16EEENSV_INS5_IJSG_NSA_ILi8EEEEEENS5_IJSB_SG_EEEEEEEvNS4_8identityES14_NS15_INS16_ILi2ELi4ELi3EEES19_NSV_INS5_IJS1A_SH_EEENS5_IJSH_SB_EEEEEEEvS1F_EENS_8epilogue10collective6detail29Sm90TmaWarpSpecializedAdapterINS1N_15DefaultEpilogueISJ_SL_SL_NS1M_6thread17LinearCombinationISJ_Li1EffLNS1R_9ScaleType4KindE0ELNS_15FloatRoundStyleE2ESJ_EENS1_15EpilogueDefaultEEEEEvvEEEEvNT_6ParamsE --------------------------
	.section	.nv.info._ZN7cutlass13device_kernelINS_4gemm6kernel13GemmUniversalIN4cute5tupleIJiiiiEEENS1_10collective13CollectiveMmaINS1_34MainloopSm90TmaGmmaWarpSpecializedILi18ENS5_IJNS4_1CILi1EEESB_SB_EEENS1_35KernelTmaWarpSpecializedCooperativeEEENS5_IJNSA_ILi128EEENSA_ILi64EEENSA_ILi32EEEEEENS_10bfloat16_tENS5_IJSB_llEEESJ_NS5_IJlSB_lEEENS4_8TiledMMAINS4_8MMA_AtomIJNS4_4SM904GMMA27MMA_64x64x16_F32BF16BF16_SSILNSP_5MajorE1ELSR_0ELNSP_7ScaleInE1ELSS_1EEEEEENS4_6LayoutINS5_IJNSA_ILi2EEESB_SB_EEENS5_IJSB_NSA_ILi0EEESY_EEEEENS5_IJNS4_10UnderscoreES11_S11_EEEEENS4_13SM90_TMA_LOADENS4_14ComposedLayoutINS4_7SwizzleILi3ELi4ELi3EEENS4_18smem_ptr_flag_bitsILi16EEENSV_INS5_IJSG_NSA_ILi8EEEEEENS5_IJSB_SG_EEEEEEEvNS4_8identityES14_NS15_INS16_ILi2ELi4ELi3EEES19_NSV_INS5_IJS1A_SH_EEENS5_IJSH_SB_EEEEEEEvS1F_EENS_8epilogue10collective6detail29Sm90TmaWarpSpecializedAdapterINS1N_15DefaultEpilogueISJ_SL_SL_NS1M_6thread17LinearCombinationISJ_Li1EffLNS1R_9ScaleType4KindE0ELNS_15FloatRoundStyleE2ESJ_EENS1_15EpilogueDefaultEEEEEvvEEEEvNT_6ParamsE,"",@"SHT_CUDA_INFO"
	.sectionflags	@""
	.align	4


	//----- nvinfo : EIATTR_CUDA_API_VERSION
	.align		4
        /*0000*/ 	.byte	0x04, 0x37
        /*0002*/ 	.short	(.L_21 - .L_20)
.L_20:
        /*0004*/ 	.word	0x00000082


	//----- nvinfo : EIATTR_KPARAM_INFO
	.align		4
.L_21:
        /*0008*/ 	.byte	0x04, 0x17
        /*000a*/ 	.short	(.L_23 - .L_22)
.L_22:
        /*000c*/ 	.word	0x00000000
        /*0010*/ 	.short	0x0000
        /*0012*/ 	.short	0x0070
        /*0014*/ 	.byte	0x00, 0xf0, 0x01, 0x10


	//----- nvinfo : EIATTR_SPARSE_MMA_MASK
	.align		4
.L_23:
        /*0018*/ 	.byte	0x03, 0x50
        /*001a*/ 	.short	0x0000


	//----- nvinfo : EIATTR_MAXREG_COUNT
	.align		4
        /*001c*/ 	.byte	0x03, 0x1b
        /*001e*/ 	.short	0x00a8


	//----- nvinfo : EIATTR_NUM_BARRIERS
	.align		4
        /*0020*/ 	.byte	0x02, 0x4c
        /*0022*/ 	.byte	0x01
	.zero		1


	//----- nvinfo : EIATTR_EXTERNS
	.align		4
        /*0024*/ 	.byte	0x04, 0x0f
        /*0026*/ 	.short	(.L_25 - .L_24)


	//   ....[0]....
	.align		4
.L_24:
        /*0028*/ 	.word	index@(__assertfail)


	//----- nvinfo : EIATTR_MERCURY_ISA_VERSION
	.align		4
.L_25:
        /*002c*/ 	.byte	0x03, 0x5f
        /*002e*/ 	.short	0x0101


	//----- nvinfo : EIATTR_INT_WARP_WIDE_INSTR_OFFSETS
	.align		4
        /*0030*/ 	.byte	0x04, 0x31
        /*0032*/ 	.short	(.L_27 - .L_26)


	//   ....[0]....
.L_26:
        /*0034*/ 	.word	0x000005a0


	//   ....[1]....
        /*0038*/ 	.word	0x000005d0


	//   ....[2]....
        /*003c*/ 	.word	0x000006b0


	//----- nvinfo : EIATTR_COOP_GROUP_MASK_REGIDS
	.align		4
.L_27:
        /*0040*/ 	.byte	0x04, 0x29
        /*0042*/ 	.short	(.L_29 - .L_28)


	//   ....[0]....
.L_28:
        /*0044*/ 	.word	0xffffffff


	//   ....[1]....
        /*0048*/ 	.word	0xffffffff


	//   ....[2]....
        /*004c*/ 	.word	0xffffffff


	//   ....[3]....
        /*0050*/ 	.word	0xffffffff


	//   ....[4]....
        /*0054*/ 	.word	0xffffffff


	//----- nvinfo : EIATTR_COOP_GROUP_INSTR_OFFSETS
	.align		4
.L_29:
        /*0058*/ 	.byte	0x04, 0x28
        /*005a*/ 	.short	(.L_31 - .L_30)


	//   ....[0]....
.L_30:
        /*005c*/ 	.word	0x00000060


	//   ....[1]....
        /*0060*/ 	.word	0x00000070


	//   ....[2]....
        /*0064*/ 	.word	0x00000130


	//   ....[3]....
        /*0068*/ 	.word	0x000004b0


	//   ....[4]....
        /*006c*/ 	.word	0x00001160


	//----- nvinfo : EIATTR_REG_RECONFIG
	.align		4
.L_31:
        /*0070*/ 	.byte	0x01, 0x54
	.zero		2


	//----- nvinfo : EIATTR_SYSCALL_OFFSETS
	.align		4
        /*0074*/ 	.byte	0x04, 0x46
        /*0076*/ 	.short	(.L_33 - .L_32)


	//   ....[0]....
.L_32:
        /*0078*/ 	.word	0x00001320


	//----- nvinfo : EIATTR_MBARRIER_INSTR_OFFSETS
	.align		4
.L_33:
        /*007c*/ 	.byte	0x04, 0x39
        /*007e*/ 	.short	(.L_35 - .L_34)


	//   ....[0]....
.L_34:
        /*0080*/ 	.word	0x00000250
        /*0084*/ 	.word	0x000000ff
        /*0088*/ 	.word	0x00000000
        /*008c*/ 	.short	0x0100
        /*008e*/ 	.byte	0x08
	.zero		1


	//   ....[1]....
        /*0090*/ 	.word	0x00000260
        /*0094*/ 	.word	0x000000ff
        /*0098*/ 	.word	0x00000090
        /*009c*/ 	.short	0x0100
        /*009e*/ 	.byte	0x08
	.zero		1


	//   ....[2]....
        /*00a0*/ 	.word	0x00000270
        /*00a4*/ 	.word	0x000000ff
        /*00a8*/ 	.word	0x00000008
        /*00ac*/ 	.short	0x0100
        /*00ae*/ 	.byte	0x08
	.zero		1


	//   ....[3]....
        /*00b0*/ 	.word	0x00000280
        /*00b4*/ 	.word	0x000000ff
        /*00b8*/ 	.word	0x00000098
        /*00bc*/ 	.short	0x0100
        /*00be*/ 	.byte	0x08
	.zero		1


	//   ....[4]....
        /*00c0*/ 	.word	0x00000290
        /*00c4*/ 	.word	0x000000ff
        /*00c8*/ 	.word	0x00000010
        /*00cc*/ 	.short	0x0100
        /*00ce*/ 	.byte	0x08
	.zero		1


	//   ....[5]....
        /*00d0*/ 	.word	0x000002a0
        /*00d4*/ 	.word	0x000000ff
        /*00d8*/ 	.word	0x000000a0
        /*00dc*/ 	.short	0x0100
        /*00de*/ 	.byte	0x08
	.zero		1


	//   ....[6]....
        /*00e0*/ 	.word	0x000002b0
        /*00e4*/ 	.word	0x000000ff
        /*00e8*/ 	.word	0x00000018
        /*00ec*/ 	.short	0x0100
        /*00ee*/ 	.byte	0x08
	.zero		1


	//   ....[7]....
        /*00f0*/ 	.word	0x000002c0
        /*00f4*/ 	.word	0x000000ff
        /*00f8*/ 	.word	0x000000a8
        /*00fc*/ 	.short	0x0100
        /*00fe*/ 	.byte	0x08
	.zero		1


	//   ....[8]....
        /*0100*/ 	.word	0x000002d0
        /*0104*/ 	.word	0x000000ff
        /*0108*/ 	.word	0x00000020
        /*010c*/ 	.short	0x0100
        /*010e*/ 	.byte	0x08
	.zero		1


	//   ....[9]....
        /*0110*/ 	.word	0x000002e0
        /*0114*/ 	.word	0x000000ff
        /*0118*/ 	.word	0x000000b0
        /*011c*/ 	.short	0x0100
        /*011e*/ 	.byte	0x08
	.zero		1


	//   ....[10]....
        /*0120*/ 	.word	0x000002f0
        /*0124*/ 	.word	0x000000ff
        /*0128*/ 	.word	0x00000028
        /*012c*/ 	.short	0x0100
        /*012e*/ 	.byte	0x08
	.zero		1


	//   ....[11]....
        /*0130*/ 	.word	0x00000300
        /*0134*/ 	.word	0x000000ff
        /*0138*/ 	.word	0x000000b8
        /*013c*/ 	.short	0x0100
        /*013e*/ 	.byte	0x08
	.zero		1


	//   ....[12]....
        /*0140*/ 	.word	0x00000310
        /*0144*/ 	.word	0x000000ff
        /*0148*/ 	.word	0x00000030
        /*014c*/ 	.short	0x0100
        /*014e*/ 	.byte	0x08
	.zero		1


	//   ....[13]....
        /*0150*/ 	.word	0x00000320
        /*0154*/ 	.word	0x000000ff
        /*0158*/ 	.word	0x000000c0
        /*015c*/ 	.short	0x0100
        /*015e*/ 	.byte	0x08
	.zero		1


	//   ....[14]....
        /*0160*/ 	.word	0x00000330
        /*0164*/ 	.word	0x000000ff
        /*0168*/ 	.word	0x00000038
        /*016c*/ 	.short	0x0100
        /*016e*/ 	.byte	0x08
	.zero		1


	//   ....[15]....
        /*0170*/ 	.word	0x00000340
        /*0174*/ 	.word	0x000000ff
        /*0178*/ 	.word	0x000000c8
        /*017c*/ 	.short	0x0100
        /*017e*/ 	.byte	0x08
	.zero		1


	//   ....[16]....
        /*0180*/ 	.word	0x00000350
        /*0184*/ 	.word	0x000000ff
        /*0188*/ 	.word	0x00000040
        /*018c*/ 	.short	0x0100
        /*018e*/ 	.byte	0x08
	.zero		1


	//   ....[17]....
        /*0190*/ 	.word	0x00000360
        /*0194*/ 	.word	0x000000ff
        /*0198*/ 	.word	0x000000d0
        /*019c*/ 	.short	0x0100
        /*019e*/ 	.byte	0x08
	.zero		1


	//   ....[18]....
        /*01a0*/ 	.word	0x00000370
        /*01a4*/ 	.word	0x000000ff
        /*01a8*/ 	.word	0x00000048
        /*01ac*/ 	.short	0x0100
        /*01ae*/ 	.byte	0x08
	.zero		1


	//   ....[19]....
        /*01b0*/ 	.word	0x00000380
        /*01b4*/ 	.word	0x000000ff
        /*01b8*/ 	.word	0x000000d8
        /*01bc*/ 	.short	0x0100
        /*01be*/ 	.byte	0x08
	.zero		1


	//   ....[20]....
        /*01c0*/ 	.word	0x00000390
        /*01c4*/ 	.word	0x000000ff
        /*01c8*/ 	.word	0x00000050
        /*01cc*/ 	.short	0x0100
        /*01ce*/ 	.byte	0x08
	.zero		1


	//   ....[21]....
        /*01d0*/ 	.word	0x000003a0
        /*01d4*/ 	.word	0x000000ff
        /*01d8*/ 	.word	0x000000e0
        /*01dc*/ 	.short	0x0100
        /*01de*/ 	.byte	0x08
	.zero		1


	//   ....[22]....
        /*01e0*/ 	.word	0x000003b0
        /*01e4*/ 	.word	0x000000ff
        /*01e8*/ 	.word	0x00000058
        /*01ec*/ 	.short	0x0100
        /*01ee*/ 	.byte	0x08
	.zero		1


	//   ....[23]....
        /*01f0*/ 	.word	0x000003c0
        /*01f4*/ 	.word	0x000000ff
        /*01f8*/ 	.word	0x000000e8
        /*01fc*/ 	.short	0x0100
        /*01fe*/ 	.byte	0x08
	.zero		1


	//   ....[24]....
        /*0200*/ 	.word	0x000003d0
        /*0204*/ 	.word	0x000000ff
        /*0208*/ 	.word	0x00000060
        /*020c*/ 	.short	0x0100
        /*020e*/ 	.byte	0x08
	.zero		1


	//   ....[25]....
        /*0210*/ 	.word	0x000003e0
        /*0214*/ 	.word	0x000000ff
        /*0218*/ 	.word	0x000000f0
        /*021c*/ 	.short	0x0100
        /*021e*/ 	.byte	0x08
	.zero		1


	//   ....[26]....
        /*0220*/ 	.word	0x000003f0
        /*0224*/ 	.word	0x000000ff
        /*0228*/ 	.word	0x00000068
        /*022c*/ 	.short	0x0100
        /*022e*/ 	.byte	0x08
	.zero		1


	//   ....[27]....
        /*0230*/ 	.word	0x00000400
        /*0234*/ 	.word	0x000000ff
        /*0238*/ 	.word	0x000000f8
        /*023c*/ 	.short	0x0100
        /*023e*/ 	.byte	0x08
	.zero		1


	//   ....[28]....
        /*0240*/ 	.word	0x00000410
        /*0244*/ 	.word	0x000000ff
        /*0248*/ 	.word	0x00000070
        /*024c*/ 	.short	0x0100
        /*024e*/ 	.byte	0x08
	.zero		1


	//   ....[29]....
        /*0250*/ 	.word	0x00000420
        /*0254*/ 	.word	0x000000ff
        /*0258*/ 	.word	0x00000100
        /*025c*/ 	.short	0x0100
        /*025e*/ 	.byte	0x08
	.zero		1


	//   ....[30]....
        /*0260*/ 	.word	0x00000430
        /*0264*/ 	.word	0x000000ff
        /*0268*/ 	.word	0x00000078
        /*026c*/ 	.short	0x0100
        /*026e*/ 	.byte	0x08
	.zero		1


	//   ....[31]....
        /*0270*/ 	.word	0x00000440
        /*0274*/ 	.word	0x000000ff
        /*0278*/ 	.word	0x00000108
        /*027c*/ 	.short	0x0100
        /*027e*/ 	.byte	0x08
	.zero		1


	//   ....[32]....
        /*0280*/ 	.word	0x00000450
        /*0284*/ 	.word	0x000000ff
        /*0288*/ 	.word	0x00000080
        /*028c*/ 	.short	0x0100
        /*028e*/ 	.byte	0x08
	.zero		1


	//   ....[33]....
        /*0290*/ 	.word	0x00000460
        /*0294*/ 	.word	0x000000ff
        /*0298*/ 	.word	0x00000110
        /*029c*/ 	.short	0x0100
        /*029e*/ 	.byte	0x08
	.zero		1


	//   ....[34]....
        /*02a0*/ 	.word	0x00000470
        /*02a4*/ 	.word	0x000000ff
        /*02a8*/ 	.word	0x00000088
        /*02ac*/ 	.short	0x0100
        /*02ae*/ 	.byte	0x08
	.zero		1


	//   ....[35]....
        /*02b0*/ 	.word	0x00000480
        /*02b4*/ 	.word	0x000000ff
        /*02b8*/ 	.word	0x00000118
        /*02bc*/ 	.short	0x0100
        /*02be*/ 	.byte	0x08
	.zero		1


	//   ....[36]....
        /*02c0*/ 	.word	0x00000720
        /*02c4*/ 	.word	0x000000ff
        /*02c8*/ 	.word	0x00000130
        /*02cc*/ 	.short	0x0100
        /*02ce*/ 	.byte	0x06
	.zero		1


	//   ....[37]....
        /*02d0*/ 	.word	0x00000780
        /*02d4*/ 	.word	0x000000ff
        /*02d8*/ 	.word	0x00000138
        /*02dc*/ 	.short	0x0100
        /*02de*/ 	.byte	0x06
	.zero		1


	//   ....[38]....
        /*02e0*/ 	.word	0x000013a0
        /*02e4*/ 	.word	0x00000003
        /*02e8*/ 	.word	0x00000000
        /*02ec*/ 	.short	0x010a
        /*02ee*/ 	.byte	0x3f
	.zero		1


	//   ....[39]....
        /*02f0*/ 	.word	0x000013e0
        /*02f4*/ 	.word	0x00000003
        /*02f8*/ 	.word	0x00000000
        /*02fc*/ 	.short	0x010a
        /*02fe*/ 	.byte	0x3f
	.zero		1


	//   ....[40]....
        /*0300*/ 	.word	0x00001670
        /*0304*/ 	.word	0x000000ff
        /*0308*/ 	.word	0x00000000
        /*030c*/ 	.short	0x010a
        /*030e*/ 	.byte	0x04
	.zero		1


	//   ....[41]....
        /*0310*/ 	.word	0x000016b0
        /*0314*/ 	.word	0x000000ff
        /*0318*/ 	.word	0x00000000
        /*031c*/ 	.short	0x010a
        /*031e*/ 	.byte	0x04
	.zero		1


	//   ....[42]....
        /*0320*/ 	.word	0x00001810
        /*0324*/ 	.word	0x000000ff
        /*0328*/ 	.word	0x00000000
        /*032c*/ 	.short	0x0101
        /*032e*/ 	.byte	0x04
	.zero		1


	//   ....[43]....
        /*0330*/ 	.word	0x00001a10
        /*0334*/ 	.word	0x000000ff
        /*0338*/ 	.word	0x00000000
        /*033c*/ 	.short	0x0101
        /*033e*/ 	.byte	0x06
	.zero		1


	//   ....[44]....
        /*0340*/ 	.word	0x00004fc0
        /*0344*/ 	.word	0x0000000e
        /*0348*/ 	.word	0x00000090
        /*034c*/ 	.short	0x010a
        /*034e*/ 	.byte	0x3f
	.zero		1


	//   ....[45]....
        /*0350*/ 	.word	0x000053a0
        /*0354*/ 	.word	0x00000006
        /*0358*/ 	.word	0x00000138
        /*035c*/ 	.short	0x0101
        /*035e*/ 	.byte	0x3f
	.zero		1


	//   ....[46]....
        /*0360*/ 	.word	0x00005ad0
        /*0364*/ 	.word	0x00000007
        /*0368*/ 	.word	0x00000000
        /*036c*/ 	.short	0x010a
        /*036e*/ 	.byte	0x3f
	.zero		1


	//   ....[47]....
        /*0370*/ 	.word	0x00005b50
        /*0374*/ 	.word	0x00000009
        /*0378*/ 	.word	0x00000000
        /*037c*/ 	.short	0x010a
        /*037e*/ 	.byte	0x3f
	.zero		1


	//   ....[48]....
        /*0380*/ 	.word	0x00005be0
        /*0384*/ 	.word	0x00000006
        /*0388*/ 	.word	0x00000000
        /*038c*/ 	.short	0x010a
        /*038e*/ 	.byte	0x3f
	.zero		1


	//   ....[49]....
        /*0390*/ 	.word	0x00005c70
        /*0394*/ 	.word	0x00000009
        /*0398*/ 	.word	0x00000000
        /*039c*/ 	.short	0x010a
        /*039e*/ 	.byte	0x3f
	.zero		1


	//   ....[50]....
        /*03a0*/ 	.word	0x00005d00
        /*03a4*/ 	.word	0x00000006
        /*03a8*/ 	.word	0x00000000
        /*03ac*/ 	.short	0x010a
        /*03ae*/ 	.byte	0x3f
	.zero		1


	//   ....[51]....
        /*03b0*/ 	.word	0x00005d90
        /*03b4*/ 	.word	0x00000009
        /*03b8*/ 	.word	0x00000000
        /*03bc*/ 	.short	0x010a
        /*03be*/ 	.byte	0x3f
	.zero		1


	//   ....[52]....
        /*03c0*/ 	.word	0x00005e20
        /*03c4*/ 	.word	0x00000006
        /*03c8*/ 	.word	0x00000000
        /*03cc*/ 	.short	0x010a
        /*03ce*/ 	.byte	0x3f
	.zero		1


	//   ....[53]....
        /*03d0*/ 	.word	0x00005eb0
        /*03d4*/ 	.word	0x00000009
        /*03d8*/ 	.word	0x00000000
        /*03dc*/ 	.short	0x010a
        /*03de*/ 	.byte	0x3f
	.zero		1


	//   ....[54]....
        /*03e0*/ 	.word	0x00005f40
        /*03e4*/ 	.word	0x00000006
        /*03e8*/ 	.word	0x00000000
        /*03ec*/ 	.short	0x010a
        /*03ee*/ 	.byte	0x3f
	.zero		1


	//   ....[55]....
        /*03f0*/ 	.word	0x00005fd0
        /*03f4*/ 	.word	0x00000009
        /*03f8*/ 	.word	0x00000000
        /*03fc*/ 	.short	0x010a
        /*03fe*/ 	.byte	0x3f
	.zero		1


	//   ....[56]....
        /*0400*/ 	.word	0x00006060
        /*0404*/ 	.word	0x00000006
        /*0408*/ 	.word	0x00000000
        /*040c*/ 	.short	0x010a
        /*040e*/ 	.byte	0x3f
	.zero		1


	//   ....[57]....
        /*0410*/ 	.word	0x000060f0
        /*0414*/ 	.word	0x00000009
        /*0418*/ 	.word	0x00000000
        /*041c*/ 	.short	0x010a
        /*041e*/ 	.byte	0x3f
	.zero		1


	//   ....[58]....
        /*0420*/ 	.word	0x00006180
        /*0424*/ 	.word	0x00000006
        /*0428*/ 	.word	0x00000000
        /*042c*/ 	.short	0x010a
        /*042e*/ 	.byte	0x3f
	.zero		1


	//   ....[59]....
        /*0430*/ 	.word	0x00006210
        /*0434*/ 	.word	0x00000009
        /*0438*/ 	.word	0x00000000
        /*043c*/ 	.short	0x010a
        /*043e*/ 	.byte	0x3f
	.zero		1


	//   ....[60]....
        /*0440*/ 	.word	0x000062a0
        /*0444*/ 	.word	0x00000006
        /*0448*/ 	.word	0x00000000
        /*044c*/ 	.short	0x010a
        /*044e*/ 	.byte	0x3f
	.zero		1


	//   ....[61]....
        /*0450*/ 	.word	0x00006330
        /*0454*/ 	.word	0x00000009
        /*0458*/ 	.word	0x00000000
        /*045c*/ 	.short	0x010a
        /*045e*/ 	.byte	0x3f
	.zero		1


	//   ....[62]....
        /*0460*/ 	.word	0x000063c0
        /*0464*/ 	.word	0x00000006
        /*0468*/ 	.word	0x00000000
        /*046c*/ 	.short	0x010a
        /*046e*/ 	.byte	0x3f
	.zero		1


	//   ....[63]....
        /*0470*/ 	.word	0x00006450
        /*0474*/ 	.word	0x00000003
        /*0478*/ 	.word	0x00000000
        /*047c*/ 	.short	0x010a
        /*047e*/ 	.byte	0x3f
	.zero		1


	//   ....[64]....
        /*0480*/ 	.word	0x000064b0
        /*0484*/ 	.word	0x00000003
        /*0488*/ 	.word	0x00000000
        /*048c*/ 	.short	0x010a
        /*048e*/ 	.byte	0x3f
	.zero		1


	//   ....[65]....
        /*0490*/ 	.word	0x00006510
        /*0494*/ 	.word	0x00000004
        /*0498*/ 	.word	0x00000000
        /*049c*/ 	.short	0x010a
        /*049e*/ 	.byte	0x3f
	.zero		1


	//   ....[66]....
        /*04a0*/ 	.word	0x000065e0
        /*04a4*/ 	.word	0x0000000e
        /*04a8*/ 	.word	0x00000090
        /*04ac*/ 	.short	0x010a
        /*04ae*/ 	.byte	0x3f
	.zero		1


	//   ....[67]....
        /*04b0*/ 	.word	0x000066b0
        /*04b4*/ 	.word	0x00000007
        /*04b8*/ 	.word	0x00000000
        /*04bc*/ 	.short	0x010a
        /*04be*/ 	.byte	0x3f
	.zero		1


	//   ....[68]....
        /*04c0*/ 	.word	0x00006700
        /*04c4*/ 	.word	0x00000009
        /*04c8*/ 	.word	0x00000000
        /*04cc*/ 	.short	0x010a
        /*04ce*/ 	.byte	0x3f
	.zero		1


	//   ....[69]....
        /*04d0*/ 	.word	0x00006750
        /*04d4*/ 	.word	0x00000006
        /*04d8*/ 	.word	0x00000000
        /*04dc*/ 	.short	0x010a
        /*04de*/ 	.byte	0x3f
	.zero		1


	//   ....[70]....
        /*04e0*/ 	.word	0x000067a0
        /*04e4*/ 	.word	0x00000009
        /*04e8*/ 	.word	0x00000000
        /*04ec*/ 	.short	0x010a
        /*04ee*/ 	.byte	0x3f
	.zero		1


	//   ....[71]....
        /*04f0*/ 	.word	0x000067f0
        /*04f4*/ 	.word	0x00000006
        /*04f8*/ 	.word	0x00000000
        /*04fc*/ 	.short	0x010a
        /*04fe*/ 	.byte	0x3f
	.zero		1


	//   ....[72]....
        /*0500*/ 	.word	0x00006840
        /*0504*/ 	.word	0x00000009
        /*0508*/ 	.word	0x00000000
        /*050c*/ 	.short	0x010a
        /*050e*/ 	.byte	0x3f
	.zero		1


	//   ....[73]....
        /*0510*/ 	.word	0x00006890
        /*0514*/ 	.word	0x00000006
        /*0518*/ 	.word	0x00000000
        /*051c*/ 	.short	0x010a
        /*051e*/ 	.byte	0x3f
	.zero		1


	//   ....[74]....
        /*0520*/ 	.word	0x000068e0
        /*0524*/ 	.word	0x00000009
        /*0528*/ 	.word	0x00000000
        /*052c*/ 	.short	0x010a
        /*052e*/ 	.byte	0x3f
	.zero		1


	//   ....[75]....
        /*0530*/ 	.word	0x00006930
        /*0534*/ 	.word	0x00000006
        /*0538*/ 	.word	0x00000000
        /*053c*/ 	.short	0x010a
        /*053e*/ 	.byte	0x3f
	.zero		1


	//   ....[76]....
        /*0540*/ 	.word	0x00006980
        /*0544*/ 	.word	0x00000009
        /*0548*/ 	.word	0x00000000
        /*054c*/ 	.short	0x010a
        /*054e*/ 	.byte	0x3f
	.zero		1


	//   ....[77]....
        /*0550*/ 	.word	0x000069d0
        /*0554*/ 	.word	0x00000006
        /*0558*/ 	.word	0x00000000
        /*055c*/ 	.short	0x010a
        /*055e*/ 	.byte	0x3f
	.zero		1


	//   ....[78]....
        /*0560*/ 	.word	0x00006a20
        /*0564*/ 	.word	0x00000009
        /*0568*/ 	.word	0x00000000
        /*056c*/ 	.short	0x010a
        /*056e*/ 	.byte	0x3f
	.zero		1


	//   ....[79]....
        /*0570*/ 	.word	0x00006a70
        /*0574*/ 	.word	0x00000006
        /*0578*/ 	.word	0x00000000
        /*057c*/ 	.short	0x010a
        /*057e*/ 	.byte	0x3f
	.zero		1


	//   ....[80]....
        /*0580*/ 	.word	0x00006ac0
        /*0584*/ 	.word	0x00000009
        /*0588*/ 	.word	0x00000000
        /*058c*/ 	.short	0x010a
        /*058e*/ 	.byte	0x3f
	.zero		1


	//   ....[81]....
        /*0590*/ 	.word	0x00006b10
        /*0594*/ 	.word	0x00000006
        /*0598*/ 	.word	0x00000000
        /*059c*/ 	.short	0x010a
        /*059e*/ 	.byte	0x3f
	.zero		1


	//   ....[82]....
        /*05a0*/ 	.word	0x00006b60
        /*05a4*/ 	.word	0x00000009
        /*05a8*/ 	.word	0x00000000
        /*05ac*/ 	.short	0x010a
        /*05ae*/ 	.byte	0x3f
	.zero		1


	//   ....[83]....
        /*05b0*/ 	.word	0x00006bb0
        /*05b4*/ 	.word	0x00000006
        /*05b8*/ 	.word	0x00000000
        /*05bc*/ 	.short	0x010a
        /*05be*/ 	.byte	0x3f
	.zero		1


	//----- nvinfo : EIATTR_NUM_MBARRIERS
	.align		4
.L_35:
        /*05c0*/ 	.byte	0x03, 0x38
        /*05c2*/ 	.short	0x0026


	//----- nvinfo : EIATTR_EXIT_INSTR_OFFSETS
	.align		4
        /*05c4*/ 	.byte	0x04, 0x1c
        /*05c6*/ 	.short	(.L_37 - .L_36)


	//   ....[0]....
.L_36:
        /*05c8*/ 	.word	0x000007d0


	//   ....[1]....
        /*05cc*/ 	.word	0x00001090


	//   ....[2]....
        /*05d0*/ 	.word	0x00004610


	//   ....[3]....
        /*05d4*/ 	.word	0x00004c40


	//   ....[4]....
        /*05d8*/ 	.word	0x000064a0


	//----- nvinfo : EIATTR_MAX_THREADS
	.align		4
.L_37:
        /*05dc*/ 	.byte	0x04, 0x05
        /*05de*/ 	.short	(.L_39 - .L_38)
.L_38:
        /*05e0*/ 	.word	0x00000180
        /*05e4*/ 	.word	0x00000001
        /*05e8*/ 	.word	0x00000001


	//----- nvinfo : EIATTR_CRS_STACK_SIZE
	.align		4
.L_39:
        /*05ec*/ 	.byte	0x04, 0x1e
        /*05ee*/ 	.short	(.L_41 - .L_40)
.L_40:
        /*05f0*/ 	.word	0x00000000


	//----- nvinfo : EIATTR_CBANK_PARAM_SIZE
	.align		4
.L_41:
        /*05f4*/ 	.byte	0x03, 0x19
        /*05f6*/ 	.short	0x0470


	//----- nvinfo : EIATTR_PARAM_CBANK
	.align		4
        /*05f8*/ 	.byte	0x04, 0x0a
        /*05fa*/ 	.short	(.L_43 - .L_42)
	.align		4
.L_42:
        /*05fc*/ 	.word	index@(.nv.constant0._ZN7cutlass13device_kernelINS_4gemm6kernel13GemmUniversalIN4cute5tupleIJiiiiEEENS1_10collective13CollectiveMmaINS1_34MainloopSm90TmaGmmaWarpSpecializedILi18ENS5_IJNS4_1CILi1EEESB_SB_EEENS1_35KernelTmaWarpSpecializedCooperativeEEENS5_IJNSA_ILi128EEENSA_ILi64EEENSA_ILi32EEEEEENS_10bfloat16_tENS5_IJSB_llEEESJ_NS5_IJlSB_lEEENS4_8TiledMMAINS4_8MMA_AtomIJNS4_4SM904GMMA27MMA_64x64x16_F32BF16BF16_SSILNSP_5MajorE1ELSR_0ELNSP_7ScaleInE1ELSS_1EEEEEENS4_6LayoutINS5_IJNSA_ILi2EEESB_SB_EEENS5_IJSB_NSA_ILi0EEESY_EEEEENS5_IJNS4_10UnderscoreES11_S11_EEEEENS4_13SM90_TMA_LOADENS4_14ComposedLayoutINS4_7SwizzleILi3ELi4ELi3EEENS4_18smem_ptr_flag_bitsILi16EEENSV_INS5_IJSG_NSA_ILi8EEEEEENS5_IJSB_SG_EEEEEEEvNS4_8identityES14_NS15_INS16_ILi2ELi4ELi3EEES19_NSV_INS5_IJS1A_SH_EEENS5_IJSH_SB_EEEEEEEvS1F_EENS_8epilogue10collective6detail29Sm90TmaWarpSpecializedAdapterINS1N_15DefaultEpilogueISJ_SL_SL_NS1M_6thread17LinearCombinationISJ_Li1EffLNS1R_9ScaleType4KindE0ELNS_15FloatRoundStyleE2ESJ_EENS1_15EpilogueDefaultEEEEEvvEEEEvNT_6ParamsE)
        /*0600*/ 	.short	0x0210
        /*0602*/ 	.short	0x0470


	//----- nvinfo : EIATTR_SW_WAR
	.align		4
.L_43:
        /*0604*/ 	.byte	0x04, 0x36
        /*0606*/ 	.short	(.L_45 - .L_44)
.L_44:
        /*0608*/ 	.word	0x00000008
.L_45:


//--------------------- .nv.callgraph             --------------------------
	.section	.nv.callgraph,"",@"SHT_CUDA_CALLGRAPH"
	.align	4
	.sectionentsize	8
	.align		4
        /*0000*/ 	.word	0x00000000
	.align		4
        /*0004*/ 	.word	0xffffffff
	.align		4
        /*0008*/ 	.word	index@(_ZN7cutlass13device_kernelINS_4gemm6kernel13GemmUniversalIN4cute5tupleIJiiiiEEENS1_10collective13CollectiveMmaINS1_34MainloopSm90TmaGmmaWarpSpecializedILi18ENS5_IJNS4_1CILi1EEESB_SB_EEENS1_35KernelTmaWarpSpecializedCooperativeEEENS5_IJNSA_ILi128EEENSA_ILi64EEENSA_ILi32EEEEEENS_10bfloat16_tENS5_IJSB_llEEESJ_NS5_IJlSB_lEEENS4_8TiledMMAINS4_8MMA_AtomIJNS4_4SM904GMMA27MMA_64x64x16_F32BF16BF16_SSILNSP_5MajorE1ELSR_0ELNSP_7ScaleInE1ELSS_1EEEEEENS4_6LayoutINS5_IJNSA_ILi2EEESB_SB_EEENS5_IJSB_NSA_ILi0EEESY_EEEEENS5_IJNS4_10UnderscoreES11_S11_EEEEENS4_13SM90_TMA_LOADENS4_14ComposedLayoutINS4_7SwizzleILi3ELi4ELi3EEENS4_18smem_ptr_flag_bitsILi16EEENSV_INS5_IJSG_NSA_ILi8EEEEEENS5_IJSB_SG_EEEEEEEvNS4_8identityES14_NS15_INS16_ILi2ELi4ELi3EEES19_NSV_INS5_IJS1A_SH_EEENS5_IJSH_SB_EEEEEEEvS1F_EENS_8epilogue10collective6detail29Sm90TmaWarpSpecializedAdapterINS1N_15DefaultEpilogueISJ_SL_SL_NS1M_6thread17LinearCombinationISJ_Li1EffLNS1R_9ScaleType4KindE0ELNS_15FloatRoundStyleE2ESJ_EENS1_15EpilogueDefaultEEEEEvvEEEEvNT_6ParamsE)
	.align		4
        /*000c*/ 	.word	index@(__assertfail)
	.align		4
        /*0010*/ 	.word	0x00000000
	.align		4
        /*0014*/ 	.word	0xfffffffe
	.align		4
        /*0018*/ 	.word	0x00000000
	.align		4
        /*001c*/ 	.word	0xfffffffd
	.align		4
        /*0020*/ 	.word	0x00000000
	.align		4
        /*0024*/ 	.word	0xfffffffc


//--------------------- .nv.constant4             --------------------------
	.section	.nv.constant4,"a",@progbits
	.align	8
	.align		8
.nv.constant4:
        /*0000*/ 	.dword	__assertfail
	.align		8
        /*0008*/ 	.dword	__unnamed_1
	.align		8
        /*0010*/ 	.dword	_ZN40_INTERNAL_52efbd93_4_k_cu_b2ea1c49_215234cuda3std3__45__cpo5beginE
	.align		8
        /*0018*/ 	.dword	_ZN40_INTERNAL_52efbd93_4_k_cu_b2ea1c49_215234cuda3std3__45__cpo3endE
	.align		8
        /*0020*/ 	.dword	_ZN40_INTERNAL_52efbd93_4_k_cu_b2ea1c49_215234cuda3std3__45__cpo6cbeginE
	.align		8
        /*0028*/ 	.dword	_ZN40_INTERNAL_52efbd93_4_k_cu_b2ea1c49_215234cuda3std3__45__cpo4cendE
	.align		8
        /*0030*/ 	.dword	_ZN40_INTERNAL_52efbd93_4_k_cu_b2ea1c49_215234cuda3std3__442_GLOBAL__N__52efbd93_4_k_cu_b2ea1c49_215236ignoreE
	.align		8
        /*0038*/ 	.dword	_ZN40_INTERNAL_52efbd93_4_k_cu_b2ea1c49_215234cuda3std3__419piecewise_constructE
	.align		8
        /*0040*/ 	.dword	_ZN40_INTERNAL_52efbd93_4_k_cu_b2ea1c49_215234cuda3std3__48in_placeE
	.align		8
        /*0048*/ 	.dword	_ZN40_INTERNAL_52efbd93_4_k_cu_b2ea1c49_215234cuda3std6ranges3__45__cpo4swapE
	.align		8
        /*0050*/ 	.dword	_ZN40_INTERNAL_52efbd93_4_k_cu_b2ea1c49_215234cuda3std6ranges3__45__cpo9iter_moveE
	.align		8
        /*0058*/ 	.dword	_ZN40_INTERNAL_52efbd93_4_k_cu_b2ea1c49_215234cute7productE
	.align		8
        /*0060*/ 	.dword	_ZN40_INTERNAL_52efbd93_4_k_cu_b2ea1c49_215234cute1_E
	.align		8
        /*0068*/ 	.dword	$str$22
	.align		8
        /*0070*/ 	.dword	$str$23


//--------------------- .text._ZN7cutlass13device_kernelINS_4gemm6kernel13GemmUniversalIN4cute5tupleIJiiiiEEENS1_10collective13CollectiveMmaINS1_34MainloopSm90TmaGmmaWarpSpecializedILi18ENS5_IJNS4_1CILi1EEESB_SB_EEENS1_35KernelTmaWarpSpecializedCooperativeEEENS5_IJNSA_ILi128EEENSA_ILi64EEENSA_ILi32EEEEEENS_10bfloat16_tENS5_IJSB_llEEESJ_NS5_IJlSB_lEEENS4_8TiledMMAINS4_8MMA_AtomIJNS4_4SM904GMMA27MMA_64x64x16_F32BF16BF16_SSILNSP_5MajorE1ELSR_0ELNSP_7ScaleInE1ELSS_1EEEEEENS4_6LayoutINS5_IJNSA_ILi2EEESB_SB_EEENS5_IJSB_NSA_ILi0EEESY_EEEEENS5_IJNS4_10UnderscoreES11_S11_EEEEENS4_13SM90_TMA_LOADENS4_14ComposedLayoutINS4_7SwizzleILi3ELi4ELi3EEENS4_18smem_ptr_flag_bitsILi16EEENSV_INS5_IJSG_NSA_ILi8EEEEEENS5_IJSB_SG_EEEEEEEvNS4_8identityES14_NS15_INS16_ILi2ELi4ELi3EEES19_NSV_INS5_IJS1A_SH_EEENS5_IJSH_SB_EEEEEEEvS1F_EENS_8epilogue10collective6detail29Sm90TmaWarpSpecializedAdapterINS1N_15DefaultEpilogueISJ_SL_SL_NS1M_6thread17LinearCombinationISJ_Li1EffLNS1R_9ScaleType4KindE0ELNS_15FloatRoundStyleE2ESJ_EENS1_15EpilogueDefaultEEEEEvvEEEEvNT_6ParamsE --------------------------
	.section	.text._ZN7cutlass13device_kernelINS_4gemm6kernel13GemmUniversalIN4cute5tupleIJiiiiEEENS1_10collective13CollectiveMmaINS1_34MainloopSm90TmaGmmaWarpSpecializedILi18ENS5_IJNS4_1CILi1EEESB_SB_EEENS1_35KernelTmaWarpSpecializedCooperativeEEENS5_IJNSA_ILi128EEENSA_ILi64EEENSA_ILi32EEEEEENS_10bfloat16_tENS5_IJSB_llEEESJ_NS5_IJlSB_lEEENS4_8TiledMMAINS4_8MMA_AtomIJNS4_4SM904GMMA27MMA_64x64x16_F32BF16BF16_SSILNSP_5MajorE1ELSR_0ELNSP_7ScaleInE1ELSS_1EEEEEENS4_6LayoutINS5_IJNSA_ILi2EEESB_SB_EEENS5_IJSB_NSA_ILi0EEESY_EEEEENS5_IJNS4_10UnderscoreES11_S11_EEEEENS4_13SM90_TMA_LOADENS4_14ComposedLayoutINS4_7SwizzleILi3ELi4ELi3EEENS4_18smem_ptr_flag_bitsILi16EEENSV_INS5_IJSG_NSA_ILi8EEEEEENS5_IJSB_SG_EEEEEEEvNS4_8identityES14_NS15_INS16_ILi2ELi4ELi3EEES19_NSV_INS5_IJS1A_SH_EEENS5_IJSH_SB_EEEEEEEvS1F_EENS_8epilogue10collective6detail29Sm90TmaWarpSpecializedAdapterINS1N_15DefaultEpilogueISJ_SL_SL_NS1M_6thread17LinearCombinationISJ_Li1EffLNS1R_9ScaleType4KindE0ELNS_15FloatRoundStyleE2ESJ_EENS1_15EpilogueDefaultEEEEEvvEEEEvNT_6ParamsE,"ax",@progbits
	.align	128
.text._ZN7cutlass13device_kernelINS_4gemm6kernel13GemmUniversalIN4cute5tupleIJiiiiEEENS1_10collective13CollectiveMmaINS1_34MainloopSm90TmaGmmaWarpSpecializedILi18ENS5_IJNS4_1CILi1EEESB_SB_EEENS1_35KernelTmaWarpSpecializedCooperativeEEENS5_IJNSA_ILi128EEENSA_ILi64EEENSA_ILi32EEEEEENS_10bfloat16_tENS5_IJSB_llEEESJ_NS5_IJlSB_lEEENS4_8TiledMMAINS4_8MMA_AtomIJNS4_4SM904GMMA27MMA_64x64x16_F32BF16BF16_SSILNSP_5MajorE1ELSR_0ELNSP_7ScaleInE1ELSS_1EEEEEENS4_6LayoutINS5_IJNSA_ILi2EEESB_SB_EEENS5_IJSB_NSA_ILi0EEESY_EEEEENS5_IJNS4_10UnderscoreES11_S11_EEEEENS4_13SM90_TMA_LOADENS4_14ComposedLayoutINS4_7SwizzleILi3ELi4ELi3EEENS4_18smem_ptr_flag_bitsILi16EEENSV_INS5_IJSG_NSA_ILi8EEEEEENS5_IJSB_SG_EEEEEEEvNS4_8identityES14_NS15_INS16_ILi2ELi4ELi3EEES19_NSV_INS5_IJS1A_SH_EEENS5_IJSH_SB_EEEEEEEvS1F_EENS_8epilogue10collective6detail29Sm90TmaWarpSpecializedAdapterINS1N_15DefaultEpilogueISJ_SL_SL_NS1M_6thread17LinearCombinationISJ_Li1EffLNS1R_9ScaleType4KindE0ELNS_15FloatRoundStyleE2ESJ_EENS1_15EpilogueDefaultEEEEEvvEEEEvNT_6ParamsE:
        .type           _ZN7cutlass13device_kernelINS_4gemm6kernel13GemmUniversalIN4cute5tupleIJiiiiEEENS1_10collective13CollectiveMmaINS1_34MainloopSm90TmaGmmaWarpSpecializedILi18ENS5_IJNS4_1CILi1EEESB_SB_EEENS1_35KernelTmaWarpSpecializedCooperativeEEENS5_IJNSA_ILi128EEENSA_ILi64EEENSA_ILi32EEEEEENS_10bfloat16_tENS5_IJSB_llEEESJ_NS5_IJlSB_lEEENS4_8TiledMMAINS4_8MMA_AtomIJNS4_4SM904GMMA27MMA_64x64x16_F32BF16BF16_SSILNSP_5MajorE1ELSR_0ELNSP_7ScaleInE1ELSS_1EEEEEENS4_6LayoutINS5_IJNSA_ILi2EEESB_SB_EEENS5_IJSB_NSA_ILi0EEESY_EEEEENS5_IJNS4_10UnderscoreES11_S11_EEEEENS4_13SM90_TMA_LOADENS4_14ComposedLayoutINS4_7SwizzleILi3ELi4ELi3EEENS4_18smem_ptr_flag_bitsILi16EEENSV_INS5_IJSG_NSA_ILi8EEEEEENS5_IJSB_SG_EEEEEEEvNS4_8identityES14_NS15_INS16_ILi2ELi4ELi3EEES19_NSV_INS5_IJS1A_SH_EEENS5_IJSH_SB_EEEEEEEvS1F_EENS_8epilogue10collective6detail29Sm90TmaWarpSpecializedAdapterINS1N_15DefaultEpilogueISJ_SL_SL_NS1M_6thread17LinearCombinationISJ_Li1EffLNS1R_9ScaleType4KindE0ELNS_15FloatRoundStyleE2ESJ_EENS1_15EpilogueDefaultEEEEEvvEEEEvNT_6ParamsE,@function
        .size           _ZN7cutlass13device_kernelINS_4gemm6kernel13GemmUniversalIN4cute5tupleIJiiiiEEENS1_10collective13CollectiveMmaINS1_34MainloopSm90TmaGmmaWarpSpecializedILi18ENS5_IJNS4_1CILi1EEESB_SB_EEENS1_35KernelTmaWarpSpecializedCooperativeEEENS5_IJNSA_ILi128EEENSA_ILi64EEENSA_ILi32EEEEEENS_10bfloat16_tENS5_IJSB_llEEESJ_NS5_IJlSB_lEEENS4_8TiledMMAINS4_8MMA_AtomIJNS4_4SM904GMMA27MMA_64x64x16_F32BF16BF16_SSILNSP_5MajorE1ELSR_0ELNSP_7ScaleInE1ELSS_1EEEEEENS4_6LayoutINS5_IJNSA_ILi2EEESB_SB_EEENS5_IJSB_NSA_ILi0EEESY_EEEEENS5_IJNS4_10UnderscoreES11_S11_EEEEENS4_13SM90_TMA_LOADENS4_14ComposedLayoutINS4_7SwizzleILi3ELi4ELi3EEENS4_18smem_ptr_flag_bitsILi16EEENSV_INS5_IJSG_NSA_ILi8EEEEEENS5_IJSB_SG_EEEEEEEvNS4_8identityES14_NS15_INS16_ILi2ELi4ELi3EEES19_NSV_INS5_IJS1A_SH_EEENS5_IJSH_SB_EEEEEEEvS1F_EENS_8epilogue10collective6detail29Sm90TmaWarpSpecializedAdapterINS1N_15DefaultEpilogueISJ_SL_SL_NS1M_6thread17LinearCombinationISJ_Li1EffLNS1R_9ScaleType4KindE0ELNS_15FloatRoundStyleE2ESJ_EENS1_15EpilogueDefaultEEEEEvvEEEEvNT_6ParamsE,(.L_x_159 - _ZN7cutlass13device_kernelINS_4gemm6kernel13GemmUniversalIN4cute5tupleIJiiiiEEENS1_10collective13CollectiveMmaINS1_34MainloopSm90TmaGmmaWarpSpecializedILi18ENS5_IJNS4_1CILi1EEESB_SB_EEENS1_35KernelTmaWarpSpecializedCooperativeEEENS5_IJNSA_ILi128EEENSA_ILi64EEENSA_ILi32EEEEEENS_10bfloat16_tENS5_IJSB_llEEESJ_NS5_IJlSB_lEEENS4_8TiledMMAINS4_8MMA_AtomIJNS4_4SM904GMMA27MMA_64x64x16_F32BF16BF16_SSILNSP_5MajorE1ELSR_0ELNSP_7ScaleInE1ELSS_1EEEEEENS4_6LayoutINS5_IJNSA_ILi2EEESB_SB_EEENS5_IJSB_NSA_ILi0EEESY_EEEEENS5_IJNS4_10UnderscoreES11_S11_EEEEENS4_13SM90_TMA_LOADENS4_14ComposedLayoutINS4_7SwizzleILi3ELi4ELi3EEENS4_18smem_ptr_flag_bitsILi16EEENSV_INS5_IJSG_NSA_ILi8EEEEEENS5_IJSB_SG_EEEEEEEvNS4_8identityES14_NS15_INS16_ILi2ELi4ELi3EEES19_NSV_INS5_IJS1A_SH_EEENS5_IJSH_SB_EEEEEEEvS1F_EENS_8epilogue10collective6detail29Sm90TmaWarpSpecializedAdapterINS1N_15DefaultEpilogueISJ_SL_SL_NS1M_6thread17LinearCombinationISJ_Li1EffLNS1R_9ScaleType4KindE0ELNS_15FloatRoundStyleE2ESJ_EENS1_15EpilogueDefaultEEEEEvvEEEEvNT_6ParamsE)
        .other          _ZN7cutlass13device_kernelINS_4gemm6kernel13GemmUniversalIN4cute5tupleIJiiiiEEENS1_10collective13CollectiveMmaINS1_34MainloopSm90TmaGmmaWarpSpecializedILi18ENS5_IJNS4_1CILi1EEESB_SB_EEENS1_35KernelTmaWarpSpecializedCooperativeEEENS5_IJNSA_ILi128EEENSA_ILi64EEENSA_ILi32EEEEEENS_10bfloat16_tENS5_IJSB_llEEESJ_NS5_IJlSB_lEEENS4_8TiledMMAINS4_8MMA_AtomIJNS4_4SM904GMMA27MMA_64x64x16_F32BF16BF16_SSILNSP_5MajorE1ELSR_0ELNSP_7ScaleInE1ELSS_1EEEEEENS4_6LayoutINS5_IJNSA_ILi2EEESB_SB_EEENS5_IJSB_NSA_ILi0EEESY_EEEEENS5_IJNS4_10UnderscoreES11_S11_EEEEENS4_13SM90_TMA_LOADENS4_14ComposedLayoutINS4_7SwizzleILi3ELi4ELi3EEENS4_18smem_ptr_flag_bitsILi16EEENSV_INS5_IJSG_NSA_ILi8EEEEEENS5_IJSB_SG_EEEEEEEvNS4_8identityES14_NS15_INS16_ILi2ELi4ELi3EEES19_NSV_INS5_IJS1A_SH_EEENS5_IJSH_SB_EEEEEEEvS1F_EENS_8epilogue10collective6detail29Sm90TmaWarpSpecializedAdapterINS1N_15DefaultEpilogueISJ_SL_SL_NS1M_6thread17LinearCombinationISJ_Li1EffLNS1R_9ScaleType4KindE0ELNS_15FloatRoundStyleE2ESJ_EENS1_15EpilogueDefaultEEEEEvvEEEEvNT_6ParamsE,@"STO_CUDA_ENTRY STV_DEFAULT"
_ZN7cutlass13device_kernelINS_4gemm6kernel13GemmUniversalIN4cute5tupleIJiiiiEEENS1_10collective13CollectiveMmaINS1_34MainloopSm90TmaGmmaWarpSpecializedILi18ENS5_IJNS4_1CILi1EEESB_SB_EEENS1_35KernelTmaWarpSpecializedCooperativeEEENS5_IJNSA_ILi128EEENSA_ILi64EEENSA_ILi32EEEEEENS_10bfloat16_tENS5_IJSB_llEEESJ_NS5_IJlSB_lEEENS4_8TiledMMAINS4_8MMA_AtomIJNS4_4SM904GMMA27MMA_64x64x16_F32BF16BF16_SSILNSP_5MajorE1ELSR_0ELNSP_7ScaleInE1ELSS_1EEEEEENS4_6LayoutINS5_IJNSA_ILi2EEESB_SB_EEENS5_IJSB_NSA_ILi0EEESY_EEEEENS5_IJNS4_10UnderscoreES11_S11_EEEEENS4_13SM90_TMA_LOADENS4_14ComposedLayoutINS4_7SwizzleILi3ELi4ELi3EEENS4_18smem_ptr_flag_bitsILi16EEENSV_INS5_IJSG_NSA_ILi8EEEEEENS5_IJSB_SG_EEEEEEEvNS4_8identityES14_NS15_INS16_ILi2ELi4ELi3EEES19_NSV_INS5_IJS1A_SH_EEENS5_IJSH_SB_EEEEEEEvS1F_EENS_8epilogue10collective6detail29Sm90TmaWarpSpecializedAdapterINS1N_15DefaultEpilogueISJ_SL_SL_NS1M_6thread17LinearCombinationISJ_Li1EffLNS1R_9ScaleType4KindE0ELNS_15FloatRoundStyleE2ESJ_EENS1_15EpilogueDefaultEEEEEvvEEEEvNT_6ParamsE:
[----:B------:R-:W0:Y:S01]  /*0000*/  LDC R1, c[0x0][0x28] ;  /* 0x00000a00ff017b82 */ /* 0x000e220000000800 */
[----:B------:R-:W1:Y:S01]  /*0010*/  S2R R18, SR_TID.X ;  /* 0x0000000000127919 */ /* 0x000e620000002100 */
[----:B------:R-:W-:Y:S01]  /*0020*/  ELECT P0, URZ, PT ;  /* 0x00000000003f782f */ /* 0x000fe20003800000 */
[----:B------:R-:W-:Y:S01]  /*0030*/  BSSY B0, `(.L_x_0) ;  /* 0x000000f000007945 */ /* 0x000fe20003800000 */
[--C-:B-1----:R-:W-:Y:S02]  /*0040*/  SHF.R.U32.HI R0, RZ, 0x5, R18.reuse ;  /* 0x00000005ff007819 */ /* 0x102fe40000011612 */
[----:B------:R-:W-:-:S03]  /*0050*/  SHF.R.U32.HI R22, RZ, 0x7, R18 ;  /* 0x00000007ff167819 */ /* 0x000fc60000011612 */
[----:B------:R-:W1:Y:S04]  /*0060*/  SHFL.IDX PT, R5, R0, RZ, 0x1f ;  /* 0x00001fff00057589 */ /* 0x000e6800000e0000 */
[----:B------:R2:W3:Y:S01]  /*0070*/  SHFL.IDX PT, R8, R22, RZ, 0x1f ;  /* 0x00001fff16087589 */ /* 0x0004e200000e0000 */
[----:B-1----:R-:W-:-:S13]  /*0080*/  ISETP.NE.OR P0, PT, R5, RZ, !P0 ;  /* 0x000000ff0500720c */ /* 0x002fda0004705670 */
[----:B0-23--:R-:W-:Y:S05]  /*0090*/  @P0 BRA `(.L_x_1) ;  /* 0x0000000000200947 */ /* 0x00dfea0003800000 */
[----:B------:R-:W-:Y:S02]  /*00a0*/  ULDC.64 UR4, c[0x0][0x198] ;  /* 0x0000660000047ab9 */ /* 0x000fe40000000a00 */
[----:B------:R-:W-:Y:S02]  /*00b0*/  UIADD3 UR6, UP0, UR4, 0xf0, URZ ;  /* 0x000000f004067890 */ /* 0x000fe4000ff1e03f */
[----:B------:R-:W-:Y:S02]  /*00c0*/  UIADD3 UR4, UP1, UR4, 0x1f0, URZ ;  /* 0x000001f004047890 */ /* 0x000fe4000ff3e03f */
[----:B------:R-:W-:Y:S02]  /*00d0*/  UIADD3.X UR7, URZ, UR5, URZ, UP0, !UPT ;  /* 0x000000053f077290 */ /* 0x000fe400087fe43f */
[----:B------:R-:W-:-:S07]  /*00e0*/  UIADD3.X UR5, URZ, UR5, URZ, UP1, !UPT ;  /* 0x000000053f057290 */ /* 0x000fce0008ffe43f */
[----:B------:R0:W-:Y:S02]  /*00f0*/  UTMACCTL.PF [UR6] ;  /* 0x00000000060079b9 */ /* 0x0001e40008040000 */
[----:B------:R0:W-:Y:S02]  /*0100*/  UTMACCTL.PF [UR4] ;  /* 0x00000000040079b9 */ /* 0x0001e40008040000 */
[----:B0-----:R-:W-:Y:S01]  /*0110*/  NOP ;  /* 0x0000000000007918 */ /* 0x001fe20000000000 */
.L_x_1:
[----:B------:R-:W-:Y:S05]  /*0120*/  BSYNC B0 ;  /* 0x0000000000007941 */ /* 0x000fea0003800000 */
.L_x_0:
[----:B------:R-:W0:Y:S02]  /*0130*/  SHFL.IDX PT, R2, R0, RZ, 0x1f ;  /* 0x00001fff00027589 */ /* 0x000e2400000e0000 */
[----:B0-----:R-:W-:-:S13]  /*0140*/  ISETP.NE.AND P0, PT, R2, RZ, PT ;  /* 0x000000ff0200720c */ /* 0x001fda0003f05270 */
[----:B------:R-:W-:Y:S05]  /*0150*/  @P0 BRA `(.L_x_2) ;  /* 0x0000000000d40947 */ /* 0x000fea0003800000 */
[----:B------:R-:W-:Y:S01]  /*0160*/  ELECT P0, URZ, PT ;  /* 0x00000000003f782f */ /* 0x000fe20003800000 */
[----:B------:R-:W-:-:S12]  /*0170*/  BSSY B0, `(.L_x_2) ;  /* 0x0000033000007945 */ /* 0x000fd80003800000 */
[----:B------:R-:W-:Y:S05]  /*0180*/  @!P0 BRA `(.L_x_3) ;  /* 0x0000000000c48947 */ /* 0x000fea0003800000 */
[----:B------:R-:W0:Y:S01]  /*0190*/  S2UR UR8, SR_CgaCtaId ;  /* 0x00000000000879c3 */ /* 0x000e220000008800 */
[----:B------:R-:W-:Y:S01]  /*01a0*/  UMOV UR4, 0x400 ;  /* 0x0000040000047882 */ /* 0x000fe20000000000 */
[----:B------:R-:W-:Y:S01]  /*01b0*/  UMOV UR5, 0x1 ;  /* 0x0000000100057882 */ /* 0x000fe20000000000 */
[----:B------:R-:W-:Y:S02]  /*01c0*/  UMOV UR6, 0x100 ;  /* 0x0000010000067882 */ /* 0x000fe40000000000 */
[----:B------:R-:W-:-:S04]  /*01d0*/  UIADD3 UR6, -UR6, 0x100000, URZ ;  /* 0x0010000006067890 */ /* 0x000fc8000fffe13f */
[----:B------:R-:W-:Y:S02]  /*01e0*/  USHF.L.U32 UR7, UR6, 0xb, URZ ;  /* 0x0000000b06077899 */ /* 0x000fe4000800063f */
[----:B------:R-:W-:Y:S02]  /*01f0*/  USHF.L.U32 UR6, UR6, 0x1, URZ ;  /* 0x0000000106067899 */ /* 0x000fe4000800063f */
[----:B0-----:R-:W-:Y:S02]  /*0200*/  ULEA UR8, UR8, UR4, 0x18 ;  /* 0x0000000408087291 */ /* 0x001fe4000f8ec03f */
[----:B------:R-:W-:-:S04]  /*0210*/  UIADD3 UR4, -UR5, 0x100000, URZ ;  /* 0x0010000005047890 */ /* 0x000fc8000fffe13f */
[----:B------:R-:W-:Y:S02]  /*0220*/  USHF.L.U32 UR5, UR4, 0xb, URZ ;  /* 0x0000000b04057899 */ /* 0x000fe4000800063f */
[----:B------:R-:W-:Y:S01]  /*0230*/  USHF.L.U32 UR4, UR4, 0x1, URZ ;  /* 0x0000000104047899 */ /* 0x000fe2000800063f */
[----:B------:R-:W0:Y:S11]  /*0240*/  FENCE.VIEW.ASYNC.S ;  /* 0x00000000000073c6 */ /* 0x000e360000000000 */
[----:B0-----:R0:W1:Y:S01]  /*0250*/  SYNCS.EXCH.64 URZ, [UR8], UR4 ;  /* 0x00000004083f75b2 */ /* 0x0010620008000100 */
[----:B------:R0:W2:Y:S01]  /*0260*/  SYNCS.EXCH.64 URZ, [UR8+0x90], UR6 ;  /* 0x00009006083f75b2 */ /* 0x0000a20008000100 */
[----:B------:R0:W3:Y:S01]  /*0270*/  SYNCS.EXCH.64 URZ, [UR8+0x8], UR4 ;  /* 0x00000804083f75b2 */ /* 0x0000e20008000100 */
[----:B------:R0:W4:Y:S01]  /*0280*/  SYNCS.EXCH.64 URZ, [UR8+0x98], UR6 ;  /* 0x00009806083f75b2 */ /* 0x0001220008000100 */
[----:B------:R0:W0:Y:S01]  /*0290*/  SYNCS.EXCH.64 URZ, [UR8+0x10], UR4 ;  /* 0x00001004083f75b2 */ /* 0x0000220008000100 */
        /* <DEDUP_REMOVED lines=31> */
[----:B-1234-:R-:W-:Y:S01]  /*0490*/  NOP ;  /* 0x0000000000007918 */ /* 0x01efe20000000000 */
.L_x_3:
[----:B0-----:R-:W-:Y:S05]  /*04a0*/  BSYNC B0 ;  /* 0x0000000000007941 */ /* 0x001fea0003800000 */
.L_x_2:
[----:B------:R-:W0:Y:S01]  /*04b0*/  SHFL.IDX PT, R0, R0, RZ, 0x1f ;  /* 0x00001fff00007589 */ /* 0x000e2200000e0000 */
[----:B------:R-:W-:Y:S01]  /*04c0*/  ELECT P0, URZ, PT ;  /* 0x00000000003f782f */ /* 0x000fe20003800000 */
[----:B------:R-:W1:Y:S01]  /*04d0*/  LDC R2, c[0x0][0x65c] ;  /* 0x00019700ff027b82 */ /* 0x000e620000000800 */
[----:B------:R-:W-:Y:S01]  /*04e0*/  SHF.R.S32.HI R6, RZ, 0x1f, R5 ;  /* 0x0000001fff067819 */ /* 0x000fe20000011405 */
[----:B------:R-:W2:Y:S01]  /*04f0*/  S2R R3, SR_CTAID.Y ;  /* 0x0000000000037919 */ /* 0x000ea20000002600 */
[----:B------:R-:W-:Y:S01]  /*0500*/  UMOV UR4, 0x20 ;  /* 0x0000002000047882 */ /* 0x000fe20000000000 */
[----:B------:R-:W-:Y:S01]  /*0510*/  ISETP.NE.AND P2, PT, R8, RZ, PT ;  /* 0x000000ff0800720c */ /* 0x000fe20003f45270 */
[----:B------:R-:W-:Y:S01]  /*0520*/  NOP ;  /* 0x0000000000007918 */ /* 0x000fe20000000000 */
[----:B------:R-:W3:Y:S01]  /*0530*/  S2R R4, SR_CTAID.X ;  /* 0x0000000000047919 */ /* 0x000ee20000002500 */
[----:B------:R-:W-:Y:S01]  /*0540*/  LEA.HI R6, R6, R5, RZ, 0x2 ;  /* 0x0000000506067211 */ /* 0x000fe200078f10ff */
[----:B------:R-:W-:Y:S01]  /*0550*/  NOP ;  /* 0x0000000000007918 */ /* 0x000fe20000000000 */
[----:B0-----:R-:W-:-:S02]  /*0560*/  ISETP.NE.OR P0, PT, R0, RZ, !P0 ;  /* 0x000000ff0000720c */ /* 0x001fc40004705670 */
[----:B-1----:R-:W-:-:S04]  /*0570*/  ISETP.NE.AND P3, PT, R2, 0x1, PT ;  /* 0x000000010200780c */ /* 0x002fc80003f65270 */
[----:B------:R-:W-:Y:S02]  /*0580*/  P2R R0, PR, RZ, 0x8 ;  /* 0x00000008ff007803 */ /* 0x000fe40000000000 */
[----:B------:R-:W-:-:S05]  /*0590*/  LOP3.LUT R0, R6, 0xfffffffc, RZ, 0xc0, !PT ;  /* 0xfffffffc06007812 */ /* 0x000fca00078ec0ff */
[----:B------:R-:W-:Y:S01]  /*05a0*/  VOTEU.ALL UP0, P0 ;  /* 0x00000000003f7886 */ /* 0x000fe20000000000 */
[----:B------:R-:W-:Y:S01]  /*05b0*/  IMAD.IADD R0, R5, 0x1, -R0 ;  /* 0x0000000105007824 */ /* 0x000fe200078e0a00 */
[----:B------:R-:W3:Y:S01]  /*05c0*/  @P3 LDC R17, c[0x0][0x10] ;  /* 0x00000400ff113b82 */ /* 0x000ee20000000800 */
[----:B------:R-:W-:Y:S01]  /*05d0*/  VOTEU.ALL UP1, P0 ;  /* 0x00000000003f7886 */ /* 0x000fe20000020000 */
[----:B--2---:R-:W-:Y:S01]  /*05e0*/  @P3 IMAD.MOV.U32 R6, RZ, RZ, R3 ;  /* 0x000000ffff063224 */ /* 0x004fe200078e0003 */
[----:B------:R-:W-:Y:S01]  /*05f0*/  @!UP0 UMOV UR6, 0x400 ;  /* 0x0000040000068882 */ /* 0x000fe20000000000 */
[----:B------:R-:W-:-:S04]  /*0600*/  @!UP0 UIADD3 UR4, -UR4, 0x100000, URZ ;  /* 0x0010000004048890 */ /* 0x000fc8000fffe13f */
[----:B------:R-:W-:Y:S02]  /*0610*/  @!UP0 USHF.L.U32 UR5, UR4, 0xb, URZ ;  /* 0x0000000b04058899 */ /* 0x000fe4000800063f */
[----:B------:R-:W-:Y:S01]  /*0620*/  @!UP0 USHF.L.U32 UR4, UR4, 0x1, URZ ;  /* 0x0000000104048899 */ /* 0x000fe2000800063f */
[----:B------:R-:W-:Y:S02]  /*0630*/  @P3 IMAD.MOV.U32 R7, RZ, RZ, RZ ;  /* 0x000000ffff073224 */ /* 0x000fe400078e00ff */
[----:B------:R-:W-:Y:S01]  /*0640*/  IMAD.MOV.U32 R5, RZ, RZ, RZ ;  /* 0x000000ffff057224 */ /* 0x000fe200078e00ff */
[----:B------:R-:W0:Y:S01]  /*0650*/  @!UP0 S2UR UR7, SR_CgaCtaId ;  /* 0x00000000000789c3 */ /* 0x000e220000008800 */
[----:B------:R-:W-:-:S07]  /*0660*/  @P3 IMAD.MOV.U32 R11, RZ, RZ, RZ ;  /* 0x000000ffff0b3224 */ /* 0x000fce00078e00ff */
[----:B------:R-:W1:Y:S01]  /*0670*/  @!P3 LDC R9, c[0x0][0xc] ;  /* 0x00000300ff09bb82 */ /* 0x000e620000000800 */
[----:B---3--:R-:W-:-:S04]  /*0680*/  @P3 IMAD.WIDE.U32 R16, R4, R17, R6 ;  /* 0x0000001104103225 */ /* 0x008fc800078e0006 */
[----:B------:R-:W-:Y:S01]  /*0690*/  @P3 IMAD.IADD R17, R17, 0x1, R11 ;  /* 0x0000000111113824 */ /* 0x000fe200078e020b */
[----:B0-----:R-:W-:Y:S01]  /*06a0*/  @!UP0 ULEA UR6, UR7, UR6, 0x18 ;  /* 0x0000000607068291 */ /* 0x001fe2000f8ec03f */
[----:B------:R-:W-:Y:S01]  /*06b0*/  VOTEU.ALL UP0, P0 ;  /* 0x00000000003f7886 */ /* 0x000fe20000000000 */
[----:B------:R-:W-:-:S04]  /*06c0*/  ISETP.NE.AND P0, PT, R0, 0x3, PT ;  /* 0x000000030000780c */ /* 0x000fc80003f05270 */
[----:B------:R-:W-:Y:S01]  /*06d0*/  ISETP.EQ.OR P0, PT, R0, RZ, !P0 ;  /* 0x000000ff0000720c */ /* 0x000fe20004702670 */
[----:B-1----:R-:W-:-:S03]  /*06e0*/  @!P3 IMAD.WIDE.U32 R6, R9, R3, R4 ;  /* 0x000000030906b225 */ /* 0x002fc600078e0004 */
[C---:B------:R-:W-:Y:S01]  /*06f0*/  ISETP.EQ.AND P0, PT, R8.reuse, RZ, P0 ;  /* 0x000000ff0800720c */ /* 0x040fe20000702270 */
[----:B------:R-:W-:Y:S01]  /*0700*/  VIADD R8, R8, 0xffffffff ;  /* 0xffffffff08087836 */ /* 0x000fe20000000000 */
[----:B------:R-:W0:Y:S02]  /*0710*/  FENCE.VIEW.ASYNC.S ;  /* 0x00000000000073c6 */ /* 0x000e240000000000 */
[----:B0-----:R0:W1:Y:S01]  /*0720*/  @!UP0 SYNCS.EXCH.64 URZ, [UR6+0x130], UR4 ;  /* 0x00013004063f85b2 */ /* 0x0010620008000100 */
[----:B------:R-:W-:Y:S01]  /*0730*/  @!P3 IMAD.MOV.U32 R16, RZ, RZ, R6 ;  /* 0x000000ffff10b224 */ /* 0x000fe200078e0006 */
[----:B------:R-:W-:Y:S01]  /*0740*/  SEL R19, RZ, 0x1, !P0 ;  /* 0x00000001ff137807 */ /* 0x000fe20004000000 */
[----:B------:R-:W-:Y:S01]  /*0750*/  @!P3 IMAD.MOV.U32 R17, RZ, RZ, R7 ;  /* 0x000000ffff11b224 */ /* 0x000fe200078e0007 */
[----:B------:R-:W-:-:S04]  /*0760*/  ISETP.GE.U32.AND P1, PT, R8, 0x2, PT ;  /* 0x000000020800780c */ /* 0x000fc80003f26070 */
[----:B------:R-:W-:Y:S01]  /*0770*/  SEL R19, R19, 0x2, P1 ;  /* 0x0000000213137807 */ /* 0x000fe20000800000 */
[----:B------:R0:W1:Y:S01]  /*0780*/  @!UP1 SYNCS.EXCH.64 URZ, [UR6+0x138], UR4 ;  /* 0x00013804063f95b2 */ /* 0x0000620008000100 */
[----:B------:R-:W-:Y:S01]  /*0790*/  NOP ;  /* 0x0000000000007918 */ /* 0x000fe20000000000 */
[----:B-1----:R-:W-:Y:S06]  /*07a0*/  BAR.SYNC.DEFER_BLOCKING 0x0 ;  /* 0x0000000000007b1d */ /* 0x002fec0000010000 */
[----:B------:R-:W-:Y:S05]  /*07b0*/  @!P2 BRA `(.L_x_4) ;  /* 0x0000003c0098a947 */ /* 0x000fea0003800000 */
[----:B------:R-:W-:-:S13]  /*07c0*/  ISETP.GT.U32.AND P0, PT, R8, 0x1, PT ;  /* 0x000000010800780c */ /* 0x000fda0003f04070 */
[----:B0-----:R-:W-:Y:S05]  /*07d0*/  @P0 EXIT ;  /* 0x000000000000094d */ /* 0x001fea0003800000 */
[----:B------:R-:W-:Y:S01]  /*07e0*/  ULDC.64 UR4, c[0x0][0x650] ;  /* 0x0001940000047ab9 */ /* 0x000fe20000000a00 */
[----:B------:R-:W-:Y:S01]  /*07f0*/  PRMT R0, RZ, 0x7610, R0 ;  /* 0x00007610ff007816 */ /* 0x000fe20000000000 */
[----:B------:R-:W-:Y:S01]  /*0800*/  IMAD.MOV.U32 R58, RZ, RZ, -0x1 ;  /* 0xffffffffff3a7424 */ /* 0x000fe200078e00ff */
[----:B------:R-:W-:Y:S01]  /*0810*/  ISETP.GE.U32.AND P0, PT, R16, UR4, PT ;  /* 0x0000000410007c0c */ /* 0x000fe2000bf06070 */
[----:B------:R-:W-:Y:S02]  /*0820*/  IMAD.MOV.U32 R59, RZ, RZ, -0x1 ;  /* 0xffffffffff3b7424 */ /* 0x000fe400078e00ff */
[----:B------:R-:W-:Y:S01]  /*0830*/  IMAD.MOV.U32 R57, RZ, RZ, -0x1 ;  /* 0xffffffffff397424 */ /* 0x000fe200078e00ff */
[----:B------:R-:W-:-:S13]  /*0840*/  ISETP.GE.U32.AND.EX P0, PT, R17, UR5, PT, P0 ;  /* 0x0000000511007c0c */ /* 0x000fda000bf06100 */
[----:B------:R-:W-:Y:S05]  /*0850*/  @P0 BRA `(.L_x_5) ;  /* 0x0000000400540947 */ /* 0x000fea0003800000 */
[----:B------:R-:W0:Y:S01]  /*0860*/  LDC.64 R14, c[0x0][0x628] ;  /* 0x00018a00ff0e7b82 */ /* 0x000e220000000a00 */
[----:B------:R-:W-:Y:S02]  /*0870*/  IMAD.MOV.U32 R6, RZ, RZ, R16 ;  /* 0x000000ffff067224 */ /* 0x000fe400078e0010 */
[----:B------:R-:W-:-:S05]  /*0880*/  IMAD.MOV.U32 R7, RZ, RZ, R17 ;  /* 0x000000ffff077224 */ /* 0x000fca00078e0011 */
[----:B------:R-:W1:Y:S08]  /*0890*/  LDC R0, c[0x0][0x630] ;  /* 0x00018c00ff007b82 */ /* 0x000e700000000800 */
[----:B------:R-:W2:Y:S01]  /*08a0*/  LDC.64 R20, c[0x0][0x620] ;  /* 0x00018800ff147b82 */ /* 0x000ea20000000a00 */
[----:B0-----:R-:W-:-:S04]  /*08b0*/  ISETP.NE.U32.AND P0, PT, R14, RZ, PT ;  /* 0x000000ff0e00720c */ /* 0x001fc80003f05070 */
[----:B------:R-:W-:-:S13]  /*08c0*/  ISETP.NE.AND.EX P0, PT, R15, RZ, PT, P0 ;  /* 0x000000ff0f00720c */ /* 0x000fda0003f05300 */
[----:B-12---:R-:W-:Y:S05]  /*08d0*/  @!P0 BRA `(.L_x_6) ;  /* 0x0000000000288947 */ /* 0x006fea0003800000 */
[----:B------:R-:W0:Y:S02]  /*08e0*/  LDC R11, c[0x0][0x634] ;  /* 0x00018d00ff0b7b82 */ /* 0x000e240000000800 */
[----:B0-----:R-:W-:-:S05]  /*08f0*/  IADD3 R11, P0, R16, R11, RZ ;  /* 0x0000000b100b7210 */ /* 0x001fca0007f1e0ff */
[----:B------:R-:W-:-:S04]  /*0900*/  IMAD.X R13, RZ, RZ, R17, P0 ;  /* 0x000000ffff0d7224 */ /* 0x000fc800000e0611 */
[----:B------:R-:W-:-:S04]  /*0910*/  IMAD.WIDE.U32 R6, R13, R14, RZ ;  /* 0x0000000e0d067225 */ /* 0x000fc800078e00ff */
[----:B------:R-:W-:-:S04]  /*0920*/  IMAD.WIDE.U32 R8, P0, R11, R15, R6 ;  /* 0x0000000f0b087225 */ /* 0x000fc80007800006 */
[----:B------:R-:W-:-:S04]  /*0930*/  IMAD.WIDE.U32 R6, R11, R14, RZ ;  /* 0x0000000e0b067225 */ /* 0x000fc800078e00ff */
[----:B------:R-:W-:Y:S01]  /*0940*/  IMAD.X R11, RZ, RZ, RZ, P0 ;  /* 0x000000ffff0b7224 */ /* 0x000fe200000e06ff */
[----:B------:R-:W-:Y:S01]  /*0950*/  IADD3 RZ, P0, R7, R8, RZ ;  /* 0x0000000807ff7210 */ /* 0x000fe20007f1e0ff */
[----:B------:R-:W-:-:S04]  /*0960*/  IMAD.MOV.U32 R10, RZ, RZ, R9 ;  /* 0x000000ffff0a7224 */ /* 0x000fc800078e0009 */
[----:B------:R-:W-:-:S08]  /*0970*/  IMAD.WIDE.U32.X R6, R13, R15, R10, P0 ;  /* 0x0000000f0d067225 */ /* 0x000fd000000e040a */
.L_x_6:
[-CC-:B------:R-:W-:Y:S01]  /*0980*/  SHF.R.U64 R57, R6, R0.reuse, R7.reuse ;  /* 0x0000000006397219 */ /* 0x180fe20000001207 */
[----:B------:R-:W0:Y:S01]  /*0990*/  LDC R10, c[0x0][0x618] ;  /* 0x00018600ff0a7b82 */ /* 0x000e220000000800 */
[----:B------:R-:W-:Y:S01]  /*09a0*/  SHF.R.U32.HI R5, RZ, R0, R7 ;  /* 0x00000000ff057219 */ /* 0x000fe20000011607 */
[----:B------:R-:W-:Y:S01]  /*09b0*/  ULDC UR4, c[0x0][0x150] ;  /* 0x0000540000047ab9 */ /* 0x000fe20000000800 */
[----:B------:R-:W-:Y:S02]  /*09c0*/  IADD3 R9, P0, RZ, -R57, RZ ;  /* 0x80000039ff097210 */ /* 0x000fe40007f1e0ff */
[----:B------:R-:W-:-:S03]  /*09d0*/  I2FP.F32.U32 R0, R4 ;  /* 0x0000000400007245 */ /* 0x000fc60000201000 */
[----:B------:R-:W1:Y:S01]  /*09e0*/  LDC.64 R28, c[0x0][0x640] ;  /* 0x00019000ff1c7b82 */ /* 0x000e620000000a00 */
[----:B------:R-:W-:Y:S02]  /*09f0*/  IMAD.X R11, RZ, RZ, ~R5, P0 ;  /* 0x000000ffff0b7224 */ /* 0x000fe400000e0e05 */
[----:B------:R-:W-:Y:S01]  /*0a00*/  FMUL R0, R0, UR4 ;  /* 0x0000000400007c20 */ /* 0x000fe20008400000 */
[----:B------:R-:W-:Y:S01]  /*0a10*/  IMAD.WIDE.U32 R6, R9, R20, R16 ;  /* 0x0000001409067225 */ /* 0x000fe200078e0010 */
[----:B------:R-:W-:-:S03]  /*0a20*/  ULDC UR4, c[0x0][0x154] ;  /* 0x0000550000047ab9 */ /* 0x000fc60000000800 */
[----:B------:R-:W-:Y:S01]  /*0a30*/  IMAD R8, R11, R20, RZ ;  /* 0x000000140b087224 */ /* 0x000fe200078e02ff */
[----:B------:R-:W2:Y:S01]  /*0a40*/  LDC R5, c[0x0][0x144] ;  /* 0x00005100ff057b82 */ /* 0x000ea20000000800 */
[----:B------:R-:W3:Y:S02]  /*0a50*/  F2I.U32.TRUNC.NTZ R0, R0 ;  /* 0x0000000000007305 */ /* 0x000ee4000020f000 */
[----:B------:R-:W-:-:S04]  /*0a60*/  IMAD R9, R9, R21, R8 ;  /* 0x0000001509097224 */ /* 0x000fc800078e0208 */
[----:B------:R-:W-:Y:S01]  /*0a70*/  IMAD.IADD R7, R7, 0x1, R9 ;  /* 0x0000000107077824 */ /* 0x000fe200078e0209 */
[----:B------:R-:W4:Y:S01]  /*0a80*/  LDC R12, c[0x0][0x608] ;  /* 0x00018200ff0c7b82 */ /* 0x000f220000000800 */
[----:B------:R-:W-:-:S03]  /*0a90*/  IMAD.MOV.U32 R9, RZ, RZ, -0x1 ;  /* 0xffffffffff097424 */ /* 0x000fc600078e00ff */
[-CC-:B0-----:R-:W-:Y:S02]  /*0aa0*/  SHF.R.U64 R20, R6, R10.reuse, R7.reuse ;  /* 0x0000000a06147219 */ /* 0x181fe40000001207 */
[----:B------:R-:W-:Y:S02]  /*0ab0*/  I2FP.F32.U32 R6, R3 ;  /* 0x0000000300067245 */ /* 0x000fe40000201000 */
[----:B------:R-:W0:Y:S01]  /*0ac0*/  LDC R26, c[0x0][0x658] ;  /* 0x00019600ff1a7b82 */ /* 0x000e220000000800 */
[----:B-1----:R-:W-:Y:S01]  /*0ad0*/  ISETP.NE.U32.AND P0, PT, R28, RZ, PT ;  /* 0x000000ff1c00720c */ /* 0x002fe20003f05070 */
[----:B---3--:R-:W-:Y:S01]  /*0ae0*/  IMAD.MOV R8, RZ, RZ, -R0 ;  /* 0x000000ffff087224 */ /* 0x008fe200078e0a00 */
[----:B------:R-:W-:Y:S01]  /*0af0*/  SHF.R.U32.HI R7, RZ, R10, R7 ;  /* 0x0000000aff077219 */ /* 0x000fe20000011607 */
[----:B------:R-:W-:Y:S01]  /*0b00*/  FMUL R6, R6, UR4 ;  /* 0x0000000406067c20 */ /* 0x000fe20008400000 */
[----:B------:R-:W-:-:S03]  /*0b10*/  ISETP.NE.AND.EX P0, PT, R29, RZ, PT, P0 ;  /* 0x000000ff1d00720c */ /* 0x000fc60003f05300 */
[----:B------:R-:W1:Y:S01]  /*0b20*/  LDC R14, c[0x0][0x148] ;  /* 0x00005200ff0e7b82 */ /* 0x000e620000000800 */
[----:B--2---:R-:W-:-:S07]  /*0b30*/  IMAD R0, R5, R8, R4 ;  /* 0x0000000805007224 */ /* 0x004fce00078e0204 */
[----:B------:R-:W2:Y:S01]  /*0b40*/  LDC R24, c[0x0][0x600] ;  /* 0x00018000ff187b82 */ /* 0x000ea20000000800 */
[-CC-:B----4-:R-:W-:Y:S02]  /*0b50*/  SHF.R.U64 R30, R20, R12.reuse, R7.reuse ;  /* 0x0000000c141e7219 */ /* 0x190fe40000001207 */
[----:B------:R-:W-:Y:S01]  /*0b60*/  SHF.R.U32.HI R5, RZ, R12, R7 ;  /* 0x0000000cff057219 */ /* 0x000fe20000011607 */
[----:B------:R-:W-:Y:S01]  /*0b70*/  IMAD.MOV.U32 R7, RZ, RZ, 0x1 ;  /* 0x00000001ff077424 */ /* 0x000fe200078e00ff */
[----:B------:R3:W4:Y:S03]  /*0b80*/  F2I.U32.TRUNC.NTZ R12, R6 ;  /* 0x00000006000c7305 */ /* 0x000726000020f000 */
[----:B------:R-:W1:Y:S01]  /*0b90*/  LDC R15, c[0x0][0x648] ;  /* 0x00019200ff0f7b82 */ /* 0x000e620000000800 */
[-C--:B0-----:R-:W-:Y:S02]  /*0ba0*/  SHF.L.U32 R4, R9, R26.reuse, RZ ;  /* 0x0000001a09047219 */ /* 0x081fe400000006ff */
[----:B------:R-:W-:-:S02]  /*0bb0*/  SHF.R.U64 R32, R30, R26, R5 ;  /* 0x0000001a1e207219 */ /* 0x000fc40000001205 */
[----:B------:R-:W-:Y:S02]  /*0bc0*/  LOP3.LUT R11, RZ, R4, RZ, 0x33, !PT ;  /* 0x00000004ff0b7212 */ /* 0x000fe400078e33ff */
[-C--:B------:R-:W-:Y:S01]  /*0bd0*/  SHF.R.U32.HI R5, RZ, R26.reuse, R5 ;  /* 0x0000001aff057219 */ /* 0x080fe20000011605 */
[----:B------:R-:W0:Y:S01]  /*0be0*/  LDC R21, c[0x0][0x638] ;  /* 0x00018e00ff157b82 */ /* 0x000e220000000800 */
[----:B------:R-:W-:Y:S01]  /*0bf0*/  SHF.L.U32 R10, R7, R26, RZ ;  /* 0x0000001a070a7219 */ /* 0x000fe200000006ff */
[----:B------:R-:W-:-:S06]  /*0c00*/  IMAD.MOV.U32 R4, RZ, RZ, R32 ;  /* 0x000000ffff047224 */ /* 0x000fcc00078e0020 */
[----:B------:R-:W0:Y:S01]  /*0c10*/  LDC R58, c[0x0][0x610] ;  /* 0x00018400ff3a7b82 */ /* 0x000e220000000800 */
[----:B---34-:R-:W-:Y:S05]  /*0c20*/  @!P0 BRA `(.L_x_7) ;  /* 0x0000000000288947 */ /* 0x018fea0003800000 */
[----:B------:R-:W3:Y:S02]  /*0c30*/  LDC R9, c[0x0][0x64c] ;  /* 0x00019300ff097b82 */ /* 0x000ee40000000800 */
[----:B---3--:R-:W-:-:S05]  /*0c40*/  IADD3 R9, P0, R32, R9, RZ ;  /* 0x0000000920097210 */ /* 0x008fca0007f1e0ff */
        /* <DEDUP_REMOVED lines=8> */
.L_x_7:
[----:B-1----:R-:W-:Y:S01]  /*0cd0*/  SHF.R.U64 R4, R4, R15, R5 ;  /* 0x0000000f04047219 */ /* 0x002fe20000001205 */
[----:B--2---:R-:W-:Y:S01]  /*0ce0*/  VIADD R5, R24, 0xffffffff ;  /* 0xffffffff18057836 */ /* 0x004fe20000000000 */
[----:B------:R-:W-:Y:S01]  /*0cf0*/  LOP3.LUT R11, R30, R11, RZ, 0xc0, !PT ;  /* 0x0000000b1e0b7212 */ /* 0x000fe200078ec0ff */
[----:B------:R-:W-:Y:S02]  /*0d00*/  IMAD.MOV R12, RZ, RZ, -R12 ;  /* 0x000000ffff0c7224 */ /* 0x000fe400078e0a0c */
[----:B------:R-:W-:Y:S01]  /*0d10*/  IMAD.MOV R6, RZ, RZ, -R4 ;  /* 0x000000ffff067224 */ /* 0x000fe200078e0a04 */
[----:B------:R-:W-:Y:S01]  /*0d20*/  LOP3.LUT R5, R20, R5, RZ, 0xc0, !PT ;  /* 0x0000000514057212 */ /* 0x000fe200078ec0ff */
[----:B------:R-:W-:Y:S02]  /*0d30*/  @P3 IMAD R0, R14, R12, R3 ;  /* 0x0000000c0e003224 */ /* 0x000fe400078e0203 */
[----:B------:R-:W-:Y:S02]  /*0d40*/  IMAD R11, R10, R4, R11 ;  /* 0x000000040a0b7224 */ /* 0x000fe400078e020b */
[----:B0-----:R-:W-:-:S02]  /*0d50*/  IMAD R3, R6, R21, R32 ;  /* 0x0000001506037224 */ /* 0x001fc400078e0220 */
[----:B------:R-:W-:Y:S02]  /*0d60*/  IMAD R58, R11, R58, R0 ;  /* 0x0000003a0b3a7224 */ /* 0x000fe400078e0200 */
[----:B------:R-:W-:Y:S02]  /*0d70*/  IMAD R3, R3, R24, R5 ;  /* 0x0000001803037224 */ /* 0x000fe400078e0205 */
[----:B------:R-:W-:-:S03]  /*0d80*/  IMAD.MOV.U32 R0, RZ, RZ, 0x1 ;  /* 0x00000001ff007424 */ /* 0x000fc600078e00ff */
[----:B------:R-:W-:Y:S02]  /*0d90*/  SEL R59, R3, R58, !P3 ;  /* 0x0000003a033b7207 */ /* 0x000fe40005800000 */
[----:B------:R-:W-:-:S07]  /*0da0*/  SEL R58, R58, R3, !P3 ;  /* 0x000000033a3a7207 */ /* 0x000fce0005800000 */
.L_x_5:
[----:B------:R-:W-:-:S08]  /*0db0*/  NOP ;  /* 0x0000000000007918 */ /* 0x000fd00000000000 */
[----:B------:R-:W0:Y:S02]  /*0dc0*/  USETMAXREG.TRY_ALLOC.CTAPOOL UP0, 0xe8 ;  /* 0x000000e8000079c8 */ /* 0x000e240008000600 */
[----:B0-----:R-:W-:-:S13]  /*0dd0*/  PLOP3.LUT P0, PT, PT, PT, UP0, 0x80, 0x0 ;  /* 0x000000000000781c */ /* 0x001fda0003f0f008 */
[----:B------:R-:W-:Y:S05]  /*0de0*/  @!P0 BRA `(.L_x_5) ;  /* 0xfffffffc00f08947 */ /* 0x000fea000383ffff */
[----:B------:R-:W-:Y:S01]  /*0df0*/  ULDC.64 UR4, c[0x0][0x598] ;  /* 0x0001660000047ab9 */ /* 0x000fe20000000a00 */
[----:B------:R-:W-:Y:S01]  /*0e00*/  ULDC.64 UR36, c[0x0][0x208] ;  /* 0x0000820000247ab9 */ /* 0x000fe20000000a00 */
[----:B------:R-:W-:-:S04]  /*0e10*/  ISETP.NE.U32.AND P0, PT, RZ, UR4, PT ;  /* 0x00000004ff007c0c */ /* 0x000fc8000bf05070 */
[----:B------:R-:W-:-:S13]  /*0e20*/  ISETP.NE.AND.EX P0, PT, RZ, UR5, PT, P0 ;  /* 0x00000005ff007c0c */ /* 0x000fda000bf05300 */
[----:B------:R-:W-:Y:S05]  /*0e30*/  @!P0 BRA `(.L_x_8) ;  /* 0x00000000001c8947 */ /* 0x000fea0003800000 */
[----:B------:R-:W0:Y:S02]  /*0e40*/  LDC.64 R4, c[0x0][0x598] ;  /* 0x00016600ff047b82 */ /* 0x000e240000000a00 */
[----:B0-----:R-:W2:Y:S02]  /*0e50*/  LDG.E.64 R4, desc[UR36][R4.64] ;  /* 0x0000002404047981 */ /* 0x001ea4000c1e1b00 */
[----:B--2---:R-:W-:-:S04]  /*0e60*/  ISETP.NE.U32.AND P0, PT, R4, RZ, PT ;  /* 0x000000ff0400720c */ /* 0x004fc80003f05070 */
[----:B------:R-:W-:-:S13]  /*0e70*/  ISETP.NE.AND.EX P0, PT, R5, RZ, PT, P0 ;  /* 0x000000ff0500720c */ /* 0x000fda0003f05300 */
[----:B------:R-:W-:Y:S05]  /*0e80*/  @!P0 BRA `(.L_x_8) ;  /* 0x0000000000088947 */ /* 0x000fea0003800000 */
[----:B------:R0:W5:Y:S01]  /*0e90*/  LD.E R23, desc[UR36][R4.64] ;  /* 0x0000002404177980 */ /* 0x000162000c101900 */
[----:B------:R-:W-:Y:S05]  /*0ea0*/  BRA `(.L_x_9) ;  /* 0x0000000000247947 */ /* 0x000fea0003800000 */
.L_x_8:
[----:B------:R-:W-:Y:S02]  /*0eb0*/  ULDC.64 UR4, c[0x0][0x588] ;  /* 0x0001620000047ab9 */ /* 0x000fe40000000a00 */
[----:B------:R-:W-:-:S04]  /*0ec0*/  ISETP.NE.U32.AND P0, PT, RZ, UR4, PT ;  /* 0x00000004ff007c0c */ /* 0x000fc8000bf05070 */
[----:B------:R-:W-:-:S13]  /*0ed0*/  ISETP.NE.AND.EX P0, PT, RZ, UR5, PT, P0 ;  /* 0x00000005ff007c0c */ /* 0x000fda000bf05300 */
[----:B------:R-:W-:Y:S05]  /*0ee0*/  @!P0 BRA `(.L_x_10) ;  /* 0x00000000000c8947 */ /* 0x000fea0003800000 */
[----:B------:R-:W0:Y:S02]  /*0ef0*/  LDC.64 R4, c[0x0][0x588] ;  /* 0x00016200ff047b82 */ /* 0x000e240000000a00 */
[----:B0-----:R1:W5:Y:S01]  /*0f00*/  LDG.E R23, desc[UR36][R4.64] ;  /* 0x0000002404177981 */ /* 0x001362000c1e1900 */
[----:B------:R-:W-:Y:S05]  /*0f10*/  BRA `(.L_x_9) ;  /* 0x0000000000087947 */ /* 0x000fea0003800000 */
.L_x_10:
[----:B------:R-:W-:Y:S02]  /*0f20*/  ULDC UR4, c[0x0][0x580] ;  /* 0x0001600000047ab9 */ /* 0x000fe40000000800 */
[----:B------:R-:W-:-:S07]  /*0f30*/  IMAD.U32 R23, RZ, RZ, UR4 ;  /* 0x00000004ff177e24 */ /* 0x000fce000f8e00ff */
.L_x_9:
[----:B------:R-:W-:Y:S02]  /*0f40*/  ULDC.64 UR4, c[0x0][0x5a0] ;  /* 0x0001680000047ab9 */ /* 0x000fe40000000a00 */
[----:B------:R-:W-:-:S04]  /*0f50*/  ISETP.NE.U32.AND P0, PT, RZ, UR4, PT ;  /* 0x00000004ff007c0c */ /* 0x000fc8000bf05070 */
[----:B------:R-:W-:-:S13]  /*0f60*/  ISETP.NE.AND.EX P0, PT, RZ, UR5, PT, P0 ;  /* 0x00000005ff007c0c */ /* 0x000fda000bf05300 */
[----:B------:R-:W-:Y:S05]  /*0f70*/  @!P0 BRA `(.L_x_11) ;  /* 0x00000000001c8947 */ /* 0x000fea0003800000 */
[----:B01----:R-:W0:Y:S02]  /*0f80*/  LDC.64 R4, c[0x0][0x5a0] ;  /* 0x00016800ff047b82 */ /* 0x003e240000000a00 */
[----:B0-----:R-:W2:Y:S02]  /*0f90*/  LDG.E.64 R4, desc[UR36][R4.64] ;  /* 0x0000002404047981 */ /* 0x001ea4000c1e1b00 */
[----:B--2---:R-:W-:-:S04]  /*0fa0*/  ISETP.NE.U32.AND P0, PT, R4, RZ, PT ;  /* 0x000000ff0400720c */ /* 0x004fc80003f05070 */
[----:B------:R-:W-:-:S13]  /*0fb0*/  ISETP.NE.AND.EX P0, PT, R5, RZ, PT, P0 ;  /* 0x000000ff0500720c */ /* 0x000fda0003f05300 */
[----:B------:R-:W-:Y:S05]  /*0fc0*/  @!P0 BRA `(.L_x_11) ;  /* 0x0000000000088947 */ /* 0x000fea0003800000 */
[----:B------:R0:W5:Y:S01]  /*0fd0*/  LD.E R56, desc[UR36][R4.64] ;  /* 0x0000002404387980 */ /* 0x000162000c101900 */
[----:B------:R-:W-:Y:S05]  /*0fe0*/  BRA `(.L_x_12) ;  /* 0x0000000000247947 */ /* 0x000fea0003800000 */
.L_x_11:
[----:B------:R-:W-:Y:S02]  /*0ff0*/  ULDC.64 UR4, c[0x0][0x590] ;  /* 0x0001640000047ab9 */ /* 0x000fe40000000a00 */
[----:B------:R-:W-:-:S04]  /*1000*/  ISETP.NE.U32.AND P0, PT, RZ, UR4, PT ;  /* 0x00000004ff007c0c */ /* 0x000fc8000bf05070 */
[----:B------:R-:W-:-:S13]  /*1010*/  ISETP.NE.AND.EX P0, PT, RZ, UR5, PT, P0 ;  /* 0x00000005ff007c0c */ /* 0x000fda000bf05300 */
[----:B------:R-:W-:Y:S05]  /*1020*/  @!P0 BRA `(.L_x_13) ;  /* 0x00000000000c8947 */ /* 0x000fea0003800000 */
[----:B01----:R-:W0:Y:S02]  /*1030*/  LDC.64 R4, c[0x0][0x590] ;  /* 0x00016400ff047b82 */ /* 0x003e240000000a00 */
[----:B0-----:R1:W5:Y:S01]  /*1040*/  LDG.E R56, desc[UR36][R4.64] ;  /* 0x0000002404387981 */ /* 0x001362000c1e1900 */
[----:B------:R-:W-:Y:S05]  /*1050*/  BRA `(.L_x_12) ;  /* 0x0000000000087947 */ /* 0x000fea0003800000 */
.L_x_13:
[----:B------:R-:W-:Y:S02]  /*1060*/  ULDC UR4, c[0x0][0x584] ;  /* 0x0001610000047ab9 */ /* 0x000fe40000000800 */
[----:B------:R-:W-:-:S07]  /*1070*/  IMAD.U32 R56, RZ, RZ, UR4 ;  /* 0x00000004ff387e24 */ /* 0x000fce000f8e00ff */
.L_x_12:
[----:B------:R-:W-:-:S13]  /*1080*/  LOP3.LUT P0, RZ, R0, 0xff, RZ, 0xc0, !PT ;  /* 0x000000ff00ff7812 */ /* 0x000fda000780c0ff */
[----:B------:R-:W-:Y:S05]  /*1090*/  @!P0 EXIT ;  /* 0x000000000000894d */ /* 0x000fea0003800000 */
[----:B------:R-:W-:Y:S01]  /*10a0*/  ULDC UR4, c[0x0][0x28c] ;  /* 0x0000a30000047ab9 */ /* 0x000fe20000000800 */
[----:B------:R-:W-:Y:S01]  /*10b0*/  LOP3.LUT R62, R19, 0x1, RZ, 0xfc, !PT ;  /* 0x00000001133e7812 */ /* 0x000fe200078efcff */
[----:B------:R-:W-:Y:S01]  /*10c0*/  UIADD3 UR4, UR4, 0x1f, URZ ;  /* 0x0000001f04047890 */ /* 0x000fe2000fffe03f */
[----:B------:R-:W-:Y:S01]  /*10d0*/  UMOV UR38, URZ ;  /* 0x0000003f00267c82 */ /* 0x000fe20008000000 */
[----:B------:R-:W-:Y:S02]  /*10e0*/  UMOV UR39, URZ ;  /* 0x0000003f00277c82 */ /* 0x000fe40008000000 */
[----:B------:R-:W-:-:S04]  /*10f0*/  USHF.R.S32.HI UR5, URZ, 0x1f, UR4 ;  /* 0x0000001f3f057899 */ /* 0x000fc80008011404 */
[----:B------:R-:W-:-:S04]  /*1100*/  ULEA.HI UR5, UR5, UR4, URZ, 0x5 ;  /* 0x0000000405057291 */ /* 0x000fc8000f8f283f */
[----:B------:R-:W-:-:S12]  /*1110*/  USHF.R.S32.HI UR40, URZ, 0x5, UR5 ;  /* 0x000000053f287899 */ /* 0x000fd80008011405 */
.L_x_95:
[----:B------:R-:W-:Y:S01]  /*1120*/  LOP3.LUT R0, R18, 0x80, RZ, 0xc0, !PT ;  /* 0x0000008012007812 */ /* 0x000fe200078ec0ff */
[----:B--2---:R-:W2:Y:S01]  /*1130*/  S2UR UR7, SR_CgaCtaId ;  /* 0x00000000000779c3 */ /* 0x004ea20000008800 */
[----:B------:R-:W-:Y:S02]  /*1140*/  UMOV UR6, 0x400 ;  /* 0x0000040000067882 */ /* 0x000fe40000000000 */
[----:B------:R-:W-:-:S06]  /*1150*/  SHF.R.U32.HI R0, RZ, 0x7, R0 ;  /* 0x00000007ff007819 */ /* 0x000fcc0000011600 */
[----:B---3--:R-:W3:Y:S01]  /*1160*/  SHFL.IDX PT, R0, R0, RZ, 0x1f ;  /* 0x00001fff00007589 */ /* 0x008ee200000e0000 */
[----:B--2---:R-:W-:Y:S01]  /*1170*/  ULEA UR42, UR7, UR6, 0x18 ;  /* 0x00000006072a7291 */ /* 0x004fe2000f8ec03f */
[----:B---3--:R-:W-:-:S13]  /*1180*/  R2UR UR4, R0 ;  /* 0x00000000000472ca */ /* 0x008fda00000e0000 */
[----:B------:R-:W-:-:S04]  /*1190*/  ULEA.HI UR5, UR4, UR4, URZ, 0x1 ;  /* 0x0000000404057291 */ /* 0x000fc8000f8f083f */
[----:B------:R-:W-:-:S04]  /*11a0*/  ULOP3.LUT UR5, UR5, 0xffffe, URZ, 0xc0, !UPT ;  /* 0x000ffffe05057892 */ /* 0x000fc8000f8ec03f */
[----:B------:R-:W-:-:S03]  /*11b0*/  UIADD3 UR5, UR4, -UR5, URZ ;  /* 0x8000000504057290 */ /* 0x000fc6000fffe03f */
[----:B------:R-:W-:Y:S01]  /*11c0*/  ULDC UR4, c[0x0][0x28c] ;  /* 0x0000a30000047ab9 */ /* 0x000fe20000000800 */
[----:B------:R-:W-:Y:S01]  /*11d0*/  ULEA UR5, UR5, UR42, 0xc ;  /* 0x0000002a05057291 */ /* 0x000fe2000f8e603f */
[----:B------:R-:W-:-:S03]  /*11e0*/  ISETP.LT.AND P0, PT, RZ, UR4, PT ;  /* 0x00000004ff007c0c */ /* 0x000fc6000bf01270 */
[----:B------:R-:W-:-:S04]  /*11f0*/  UIADD3 UR5, UR5, 0x200, URZ ;  /* 0x0000020005057890 */ /* 0x000fc8000fffe03f */
[----:B------:R-:W-:-:S04]  /*1200*/  USHF.R.U32.HI UR5, URZ, 0x4, UR5 ;  /* 0x000000043f057899 */ /* 0x000fc80008011605 */
[----:B------:R-:W-:Y:S02]  /*1210*/  ULOP3.LUT UR41, UR5, 0x3fff, URZ, 0xc0, !UPT ;  /* 0x00003fff05297892 */ /* 0x000fe4000f8ec03f */
[----:B-1--45:R-:W-:Y:S10]  /*1220*/  @P0 BRA `(.L_x_14) ;  /* 0x0000000000400947 */ /* 0x032ff40003800000 */
[----:B------:R-:W-:Y:S01]  /*1230*/  MOV R0, 0x0 ;  /* 0x0000000000007802 */ /* 0x000fe20000000f00 */
[----:B------:R-:W-:Y:S01]  /*1240*/  ULDC.64 UR4, c[0x4][0x68] ;  /* 0x01001a0000047ab9 */ /* 0x000fe20000000a00 */
[----:B------:R-:W-:Y:S01]  /*1250*/  ULDC.64 UR6, c[0x4][0x8] ;  /* 0x0100020000067ab9 */ /* 0x000fe20000000a00 */
[----:B01----:R-:W-:Y:S01]  /*1260*/  IMAD.U32 R4, RZ, RZ, UR4 ;  /* 0x00000004ff047e24 */ /* 0x003fe2000f8e00ff */
[----:B------:R0:W1:Y:S01]  /*1270*/  LDC.64 R14, c[0x4][R0] ;  /* 0x01000000000e7b82 */ /* 0x0000620000000a00 */
[----:B------:R-:W-:Y:S01]  /*1280*/  IMAD.U32 R5, RZ, RZ, UR5 ;  /* 0x00000005ff057e24 */ /* 0x000fe2000f8e00ff */
[----:B------:R-:W-:Y:S01]  /*1290*/  ULDC.64 UR4, c[0x4][0x70] ;  /* 0x01001c0000047ab9 */ /* 0x000fe20000000a00 */
[----:B------:R-:W-:Y:S02]  /*12a0*/  IMAD.U32 R10, RZ, RZ, UR6 ;  /* 0x00000006ff0a7e24 */ /* 0x000fe4000f8e00ff */
[----:B------:R-:W-:Y:S02]  /*12b0*/  IMAD.U32 R6, RZ, RZ, UR4 ;  /* 0x00000004ff067e24 */ /* 0x000fe4000f8e00ff */
[----:B------:R-:W-:-:S02]  /*12c0*/  IMAD.U32 R7, RZ, RZ, UR5 ;  /* 0x00000005ff077e24 */ /* 0x000fc4000f8e00ff */
[----:B------:R-:W-:Y:S02]  /*12d0*/  IMAD.U32 R11, RZ, RZ, UR7 ;  /* 0x00000007ff0b7e24 */ /* 0x000fe4000f8e00ff */
[----:B------:R-:W-:Y:S02]  /*12e0*/  IMAD.MOV.U32 R8, RZ, RZ, 0x1e1 ;  /* 0x000001e1ff087424 */ /* 0x000fe400078e00ff */
[----:B------:R-:W-:Y:S02]  /*12f0*/  IMAD.MOV.U32 R12, RZ, RZ, 0x1 ;  /* 0x00000001ff0c7424 */ /* 0x000fe400078e00ff */
[----:B0-----:R-:W-:-:S07]  /*1300*/  IMAD.MOV.U32 R13, RZ, RZ, RZ ;  /* 0x000000ffff0d7224 */ /* 0x001fce00078e00ff */
[----:B------:R-:W-:-:S07]  /*1310*/  LEPC R20, `(.L_x_14) ;  /* 0x000000001014794e */ /* 0x000fce0000000000 */
[----:B-1---5:R-:W-:Y:S05]  /*1320*/  CALL.ABS.NOINC R14 ;  /* 0x000000000e007343 */ /* 0x022fea0003c00000 */
.L_x_14:
[----:B------:R-:W-:-:S13]  /*1330*/  ISETP.NE.AND P0, PT, R62, 0x3, PT ;  /* 0x000000033e00780c */ /* 0x000fda0003f05270 */
[----:B------:R-:W-:Y:S05]  /*1340*/  @!P0 BRA `(.L_x_15) ;  /* 0x0000000000048947 */ /* 0x000fea0003800000 */
[----:B------:R-:W-:Y:S01]  /*1350*/  BPT.TRAP 0x1 ;  /* 0x000000040000795c */ /* 0x000fe20000300000 */
.L_x_15:
[----:B------:R-:W-:Y:S02]  /*1360*/  IMAD.U32 R3, RZ, RZ, UR39 ;  /* 0x00000027ff037e24 */ /* 0x000fe4000f8e00ff */
[----:B------:R-:W-:-:S03]  /*1370*/  IMAD.U32 R0, RZ, RZ, UR38 ;  /* 0x00000026ff007e24 */ /* 0x000fc6000f8e00ff */
[----:B------:R-:W-:Y:S02]  /*1380*/  LEA R3, R3, UR42, 0x3 ;  /* 0x0000002a03037c11 */ /* 0x000fe4000f8e18ff */
[----:B------:R-:W-:-:S04]  /*1390*/  SHF.L.U32 R0, R0, 0x1f, RZ ;  /* 0x0000001f00007819 */ /* 0x000fc800000006ff */
[----:B------:R2:W3:Y:S01]  /*13a0*/  SYNCS.PHASECHK.TRANS64.TRYWAIT P1, [R3+URZ], R0 ;  /* 0x00000000030075a7 */ /* 0x0004e2000802017f */
[----:B------:R-:W-:Y:S05]  /*13b0*/  @!P0 BRA `(.L_x_16) ;  /* 0x0000000000048947 */ /* 0x000fea0003800000 */
[----:B------:R-:W-:Y:S01]  /*13c0*/  BPT.TRAP 0x1 ;  /* 0x000000040000795c */ /* 0x000fe20000300000 */
.L_x_16:
[----:B---3--:R-:W-:Y:S05]  /*13d0*/  @P1 BRA `(.L_x_17) ;  /* 0x0000000000081947 */ /* 0x008fea0003800000 */
[----:B------:R-:W3:Y:S02]  /*13e0*/  SYNCS.PHASECHK.TRANS64.TRYWAIT P1, [R3+URZ], R0 ;  /* 0x00000000030075a7 */ /* 0x000ee4000802017f */
[----:B---3--:R-:W-:Y:S05]  /*13f0*/  @!P1 BRA `(.L_x_18) ;  /* 0x00000050002c9947 */ /* 0x008fea0003800000 */
.L_x_17:
[----:B------:R-:W-:-:S04]  /*1400*/  UISETP.LT.AND UP0, UPT, UR40, 0x1, UPT ;  /* 0x000000012800788c */ /* 0x000fc8000bf01270 */
[----:B------:R-:W-:-:S04]  /*1410*/  USEL UR4, UR40, 0x1, UP0 ;  /* 0x0000000128047887 */ /* 0x000fc80008000000 */
[----:B------:R-:W-:-:S06]  /*1420*/  UIADD3 UR4, UR40, -UR4, URZ ;  /* 0x8000000428047290 */ /* 0x000fcc000fffe03f */
[----:B--23--:R-:W-:Y:S01]  /*1430*/  IMAD.U32 R0, RZ, RZ, UR4 ;  /* 0x00000004ff007e24 */ /* 0x00cfe2000f8e00ff */
[----:B------:R-:W-:Y:S05]  /*1440*/  WARPSYNC.ALL ;  /* 0x0000000000007948 */ /* 0x000fea0003800000 */
[----:B------:R-:W-:Y:S01]  /*1450*/  ISETP.GE.AND P1, PT, R0, 0x1, PT ;  /* 0x000000010000780c */ /* 0x000fe20003f26270 */
[----:B------:R-:W-:Y:S01]  /*1460*/  UIADD3 UR4, UR42, 0x24200, URZ ;  /* 0x000242002a047890 */ /* 0x000fe2000fffe03f */
[----:B------:R-:W-:Y:S01]  /*1470*/  WARPGROUP.ARRIVE ;  /* 0x00000000000079c5 */ /* 0x000fe20000000000 */
[----:B------:R-:W-:Y:S01]  /*1480*/  UMOV UR5, 0x40000040 ;  /* 0x4000004000057882 */ /* 0x000fe20000000000 */
[----:B------:R-:W-:Y:S01]  /*1490*/  UMOV UR7, 0x80000020 ;  /* 0x8000002000077882 */ /* 0x000fe20000000000 */
[----:B------:R-:W-:-:S04]  /*14a0*/  USHF.R.U32.HI UR4, URZ, 0x4, UR4 ;  /* 0x000000043f047899 */ /* 0x000fc80008011604 */
[----:B------:R-:W-:-:S04]  /*14b0*/  ULOP3.LUT UR4, UR4, 0x3fff, URZ, 0xc0, !UPT ;  /* 0x00003fff04047892 */ /* 0x000fc8000f8ec03f */
[----:B------:R-:W-:Y:S02]  /*14c0*/  ULOP3.LUT UR10, UR4, 0x10000, URZ, 0xfc, !UPT ;  /* 0x00010000040a7892 */ /* 0x000fe4000f8efc3f */
[----:B------:R-:W-:Y:S02]  /*14d0*/  ULEA UR4, UR39, UR41, 0x9 ;  /* 0x0000002927047291 */ /* 0x000fe4000f8e483f */
[----:B------:R-:W-:-:S09]  /*14e0*/  ULEA UR6, UR39, UR10, 0x8 ;  /* 0x0000000a27067291 */ /* 0x000fd2000f8e403f */
[----:B------:R-:W-:Y:S01]  /*14f0*/  HGMMA.64x64x16.F32.BF16 R24, gdesc[UR4].tnspA, RZ, !UPT, gsb0 ;  /* 0x20e00000041879f0 */ /* 0x000fe2000c0018ff */
[----:B------:R-:W-:Y:S02]  /*1500*/  UIADD3 UR4, UR4, 0x80, URZ ;  /* 0x0000008004047890 */ /* 0x000fe4000fffe03f */
[----:B------:R-:W-:Y:S01]  /*1510*/  UIADD3 UR6, UR6, 0x2, URZ ;  /* 0x0000000206067890 */ /* 0x000fe2000fffe03f */
[----:B------:R-:W-:Y:S01]  /*1520*/  UMOV UR5, 0x40000040 ;  /* 0x4000004000057882 */ /* 0x000fe20000000000 */
[----:B------:R-:W-:Y:S01]  /*1530*/  UMOV UR7, 0x80000020 ;  /* 0x8000002000077882 */ /* 0x000fe20000000000 */
[----:B------:R-:W-:Y:S02]  /*1540*/  WARPGROUP.DEPBAR.LE gsb0, 0x0 ;  /* 0x00008000000079c5 */ /* 0x000fe40000010000 */
[----:B------:R-:W-:-:S06]  /*1550*/  WARPGROUP.ARRIVE ;  /* 0x00000000000079c5 */ /* 0x000fcc0000000000 */
[----:B------:R-:W-:Y:S03]  /*1560*/  HGMMA.64x64x16.F32.BF16 R24, gdesc[UR4].tnspA, R24, gsb0 ;  /* 0x20e00000041879f0 */ /* 0x000fe60008001818 */
[----:B------:R-:W-:Y:S02]  /*1570*/  WARPGROUP.DEPBAR.LE gsb0, 0x0 ;  /* 0x00008000000079c5 */ /* 0x000fe40000010000 */
[----:B------:R-:W-:Y:S05]  /*1580*/  @!P1 BRA `(.L_x_19) ;  /* 0x0000000000d89947 */ /* 0x000fea0003800000 */
[----:B------:R-:W-:Y:S02]  /*1590*/  UIADD3 UR4, UR39, 0x1, URZ ;  /* 0x0000000127047890 */ /* 0x000fe4000fffe03f */
[----:B------:R-:W-:Y:S02]  /*15a0*/  UMOV UR9, UR39 ;  /* 0x0000002700097c82 */ /* 0x000fe40008000000 */
[----:B------:R-:W-:-:S04]  /*15b0*/  UISETP.NE.AND UP0, UPT, UR4, 0x12, UPT ;  /* 0x000000120400788c */ /* 0x000fc8000bf05270 */
[----:B------:R-:W-:Y:S02]  /*15c0*/  USEL UR5, URZ, 0x1, UP0 ;  /* 0x000000013f057887 */ /* 0x000fe40008000000 */
[----:B------:R-:W-:Y:S02]  /*15d0*/  USEL UR8, UR4, URZ, UP0 ;  /* 0x0000003f04087287 */ /* 0x000fe40008000000 */
[----:B------:R-:W-:-:S06]  /*15e0*/  ULOP3.LUT UR5, UR38, UR5, URZ, 0x3c, !UPT ;  /* 0x0000000526057292 */ /* 0x000fcc000f8e3c3f */
[----:B01----:R-:W-:-:S07]  /*15f0*/  IMAD.U32 R5, RZ, RZ, UR5 ;  /* 0x00000005ff057e24 */ /* 0x003fce000f8e00ff */
.L_x_26:
[----:B01----:R-:W-:Y:S05]  /*1600*/  @!P0 BRA `(.L_x_20) ;  /* 0x0000000000048947 */ /* 0x003fea0003800000 */
[----:B------:R-:W-:Y:S01]  /*1610*/  BPT.TRAP 0x1 ;  /* 0x000000040000795c */ /* 0x000fe20000300000 */
.L_x_20:
[----:B------:R-:W0:Y:S01]  /*1620*/  S2UR UR5, SR_CgaCtaId ;  /* 0x00000000000579c3 */ /* 0x000e220000008800 */
[----:B------:R-:W-:Y:S01]  /*1630*/  UMOV UR4, 0x400 ;  /* 0x0000040000047882 */ /* 0x000fe20000000000 */
[----:B------:R-:W-:Y:S01]  /*1640*/  SHF.L.U32 R3, R5, 0x1f, RZ ;  /* 0x0000001f05037819 */ /* 0x000fe200000006ff */
[----:B0-----:R-:W-:-:S04]  /*1650*/  ULEA UR11, UR5, UR4, 0x18 ;  /* 0x00000004050b7291 */ /* 0x001fc8000f8ec03f */
[----:B------:R-:W-:-:S09]  /*1660*/  ULEA UR4, UR8, UR11, 0x3 ;  /* 0x0000000b08047291 */ /* 0x000fd2000f8e183f */
[----:B------:R0:W1:Y:S01]  /*1670*/  SYNCS.PHASECHK.TRANS64.TRYWAIT P1, [UR4], R3 ;  /* 0x00000003ff0075a7 */ /* 0x0000620008020144 */
[----:B------:R-:W-:Y:S05]  /*1680*/  @!P0 BRA `(.L_x_21) ;  /* 0x0000000000048947 */ /* 0x000fea0003800000 */
[----:B------:R-:W-:Y:S01]  /*1690*/  BPT.TRAP 0x1 ;  /* 0x000000040000795c */ /* 0x000fe20000300000 */
.L_x_21:
[----:B-1----:R-:W-:Y:S05]  /*16a0*/  @P1 BRA `(.L_x_22) ;  /* 0x0000000000081947 */ /* 0x002fea0003800000 */
[----:B------:R-:W1:Y:S02]  /*16b0*/  SYNCS.PHASECHK.TRANS64.TRYWAIT P1, [UR4], R3 ;  /* 0x00000003ff0075a7 */ /* 0x000e640008020144 */
[----:B-1----:R-:W-:Y:S05]  /*16c0*/  @!P1 BRA `(.L_x_23) ;  /* 0x0000004c008c9947 */ /* 0x002fea0003800000 */
.L_x_22:
[----:B------:R-:W-:Y:S01]  /*16d0*/  ULEA UR4, UR8, UR41, 0x9 ;  /* 0x0000002908047291 */ /* 0x000fe2000f8e483f */
[----:B------:R-:W-:Y:S01]  /*16e0*/  WARPGROUP.ARRIVE ;  /* 0x00000000000079c5 */ /* 0x000fe20000000000 */
[----:B------:R-:W-:Y:S01]  /*16f0*/  ULEA UR6, UR8, UR10, 0x8 ;  /* 0x0000000a08067291 */ /* 0x000fe2000f8e403f */
[----:B------:R-:W-:Y:S01]  /*1700*/  UMOV UR5, 0x40000040 ;  /* 0x4000004000057882 */ /* 0x000fe20000000000 */
[----:B------:R-:W-:-:S07]  /*1710*/  UMOV UR7, 0x80000020 ;  /* 0x8000002000077882 */ /* 0x000fce0000000000 */
[----:B------:R-:W-:Y:S01]  /*1720*/  HGMMA.64x64x16.F32.BF16 R24, gdesc[UR4].tnspA, R24, gsb0 ;  /* 0x20e00000041879f0 */ /* 0x000fe20008001818 */
        /* <DEDUP_REMOVED lines=9> */
[----:B------:R-:W-:Y:S01]  /*17c0*/  BPT.TRAP 0x1 ;  /* 0x000000040000795c */ /* 0x000fe20000300000 */
.L_x_24:
[----:B------:R-:W-:Y:S01]  /*17d0*/  ULEA UR4, UR9, UR11, 0x3 ;  /* 0x0000000b09047291 */ /* 0x000fe2000f8e183f */
[----:B------:R-:W-:-:S03]  /*17e0*/  ISETP.GT.U32.AND P1, PT, R19, 0x1, PT ;  /* 0x000000011300780c */ /* 0x000fc60003f24070 */
[----:B------:R-:W-:-:S04]  /*17f0*/  UIADD3 UR4, UR4, 0x90, URZ ;  /* 0x0000009004047890 */ /* 0x000fc8000fffe03f */
[----:B------:R-:W-:-:S09]  /*1800*/  UPRMT UR4, URZ, 0x654, UR4 ;  /* 0x000006543f047896 */ /* 0x000fd20008000004 */
[----:B------:R-:W-:Y:S01]  /*1810*/  SYNCS.ARRIVE.TRANS64.RED.A1T0 RZ, [UR4], RZ ;  /* 0x000000ffffff79a7 */ /* 0x000fe20008100404 */
[----:B------:R-:W-:Y:S05]  /*1820*/  @P1 BRA `(.L_x_25) ;  /* 0x0000000000041947 */ /* 0x000fea0003800000 */
[----:B------:R-:W-:Y:S01]  /*1830*/  BPT.TRAP 0x1 ;  /* 0x000000040000795c */ /* 0x000fe20000300000 */
.L_x_25:
[----:B------:R-:W-:Y:S01]  /*1840*/  UIADD3 UR8, UR8, 0x1, URZ ;  /* 0x0000000108087890 */ /* 0x000fe2000fffe03f */
[C---:B------:R-:W-:Y:S01]  /*1850*/  ISETP.GT.AND P1, PT, R0.reuse, 0x1, PT ;  /* 0x000000010000780c */ /* 0x040fe20003f24270 */
[----:B------:R-:W-:Y:S01]  /*1860*/  UIADD3 UR9, UR9, 0x1, URZ ;  /* 0x0000000109097890 */ /* 0x000fe2000fffe03f */
[----:B------:R-:W-:Y:S01]  /*1870*/  VIADD R0, R0, 0xffffffff ;  /* 0xffffffff00007836 */ /* 0x000fe20000000000 */
[----:B------:R-:W-:Y:S02]  /*1880*/  UISETP.NE.AND UP0, UPT, UR8, 0x12, UPT ;  /* 0x000000120800788c */ /* 0x000fe4000bf05270 */
[----:B------:R-:W-:Y:S02]  /*1890*/  UISETP.NE.AND UP1, UPT, UR9, 0x12, UPT ;  /* 0x000000120900788c */ /* 0x000fe4000bf25270 */
[----:B------:R-:W-:Y:S02]  /*18a0*/  USEL UR4, URZ, 0x1, UP0 ;  /* 0x000000013f047887 */ /* 0x000fe40008000000 */
[----:B------:R-:W-:-:S02]  /*18b0*/  USEL UR8, UR8, URZ, UP0 ;  /* 0x0000003f08087287 */ /* 0x000fc40008000000 */
[----:B------:R-:W-:Y:S02]  /*18c0*/  USEL UR9, UR9, URZ, UP1 ;  /* 0x0000003f09097287 */ /* 0x000fe40008800000 */
[----:B------:R-:W-:Y:S01]  /*18d0*/  LOP3.LUT R5, R5, UR4, RZ, 0x3c, !PT ;  /* 0x0000000405057c12 */ /* 0x000fe2000f8e3cff */
[----:B------:R-:W-:Y:S09]  /*18e0*/  @P1 BRA `(.L_x_26) ;  /* 0xfffffffc00441947 */ /* 0x000ff2000383ffff */
.L_x_19:
[----:B------:R-:W2:Y:S02]  /*18f0*/  LDC R0, c[0x0][0x28c] ;  /* 0x0000a300ff007b82 */ /* 0x000ea40000000800 */
[----:B--2---:R-:W-:-:S13]  /*1900*/  ISETP.GE.AND P1, PT, R0, 0x1, PT ;  /* 0x000000010000780c */ /* 0x004fda0003f26270 */
[----:B------:R-:W-:Y:S05]  /*1910*/  @!P1 BRA `(.L_x_27) ;  /* 0x0000000000489947 */ /* 0x000fea0003800000 */
[----:B------:R-:W-:Y:S05]  /*1920*/  @!P0 BRA `(.L_x_28) ;  /* 0x0000000000048947 */ /* 0x000fea0003800000 */
[----:B------:R-:W-:Y:S01]  /*1930*/  BPT.TRAP 0x1 ;  /* 0x000000040000795c */ /* 0x000fe20000300000 */
.L_x_28:
[----:B------:R-:W2:Y:S01]  /*1940*/  S2UR UR7, SR_CgaCtaId ;  /* 0x00000000000779c3 */ /* 0x000ea20000008800 */
[----:B------:R-:W-:Y:S01]  /*1950*/  UISETP.LT.AND UP0, UPT, UR40, 0x1, UPT ;  /* 0x000000012800788c */ /* 0x000fe2000bf01270 */
[----:B------:R-:W-:-:S03]  /*1960*/  ISETP.GT.U32.AND P0, PT, R19, 0x1, PT ;  /* 0x000000011300780c */ /* 0x000fc60003f04070 */
[----:B------:R-:W-:-:S04]  /*1970*/  USEL UR6, UR40, 0x1, UP0 ;  /* 0x0000000128067887 */ /* 0x000fc80008000000 */
[----:B------:R-:W-:-:S04]  /*1980*/  UIADD3 UR6, UR39, UR40, -UR6 ;  /* 0x0000002827067290 */ /* 0x000fc8000fffe806 */
[----:B------:R-:W-:-:S04]  /*1990*/  UIMAD.WIDE.U32 UR4, UR6, 0x38e38e39, URZ ;  /* 0x38e38e39060478a5 */ /* 0x000fc8000f8e003f */
[----:B------:R-:W-:-:S03]  /*19a0*/  USHF.R.U32.HI UR4, URZ, 0x2, UR5 ;  /* 0x000000023f047899 */ /* 0x000fc60008011605 */
[----:B------:R-:W-:Y:S01]  /*19b0*/  UMOV UR5, 0x400 ;  /* 0x0000040000057882 */ /* 0x000fe20000000000 */
[----:B------:R-:W-:Y:S02]  /*19c0*/  UIMAD UR6, UR4, -0x12, UR6 ;  /* 0xffffffee040678a4 */ /* 0x000fe4000f8e0206 */
[----:B--2---:R-:W-:-:S04]  /*19d0*/  ULEA UR5, UR7, UR5, 0x18 ;  /* 0x0000000507057291 */ /* 0x004fc8000f8ec03f */
[----:B------:R-:W-:-:S04]  /*19e0*/  ULEA UR6, UR6, UR5, 0x3 ;  /* 0x0000000506067291 */ /* 0x000fc8000f8e183f */
[----:B------:R-:W-:-:S04]  /*19f0*/  UIADD3 UR6, UR6, 0x90, URZ ;  /* 0x0000009006067890 */ /* 0x000fc8000fffe03f */
[----:B------:R-:W-:-:S09]  /*1a00*/  UPRMT UR6, URZ, 0x654, UR6 ;  /* 0x000006543f067896 */ /* 0x000fd20008000006 */
[----:B------:R-:W-:Y:S01]  /*1a10*/  SYNCS.ARRIVE.TRANS64.RED.A1T0 RZ, [UR6], RZ ;  /* 0x000000ffffff79a7 */ /* 0x000fe20008100406 */
[----:B------:R-:W-:Y:S05]  /*1a20*/  @P0 BRA `(.L_x_27) ;  /* 0x0000000000040947 */ /* 0x000fea0003800000 */
[----:B------:R-:W-:Y:S01]  /*1a30*/  BPT.TRAP 0x1 ;  /* 0x000000040000795c */ /* 0x000fe20000300000 */
.L_x_27:
[----:B------:R-:W2:Y:S01]  /*1a40*/  LDC R6, c[0x0][0x288] ;  /* 0x0000a200ff067b82 */ /* 0x000ea20000000800 */
[C---:B01----:R-:W-:Y:S01]  /*1a50*/  LOP3.LUT R5, R18.reuse, 0x3, RZ, 0xc0, !PT ;  /* 0x0000000312057812 */ /* 0x043fe200078ec0ff */
[----:B------:R-:W-:Y:S01]  /*1a60*/  IMAD.SHL.U32 R59, R59, 0x40, RZ ;  /* 0x000000403b3b7824 */ /* 0x000fe200078e00ff */
[----:B------:R-:W-:Y:S01]  /*1a70*/  UIADD3 UR39, UR40, UR39, URZ ;  /* 0x0000002728277290 */ /* 0x000fe2000fffe03f */
[----:B------:R-:W-:Y:S01]  /*1a80*/  SHF.R.U32.HI R3, RZ, 0x2, R18 ;  /* 0x00000002ff037819 */ /* 0x000fe20000011612 */
[C---:B------:R-:W-:Y:S01]  /*1a90*/  IMAD.SHL.U32 R10, R18.reuse, 0x2, RZ ;  /* 0x00000002120a7824 */ /* 0x040fe200078e00ff */
[----:B------:R-:W-:Y:S01]  /*1aa0*/  LOP3.LUT R4, R18, 0x60, RZ, 0xc0, !PT ;  /* 0x0000006012047812 */ /* 0x000fe200078ec0ff */
[----:B------:R-:W-:Y:S01]  /*1ab0*/  UISETP.GT.U32.AND UP0, UPT, UR39, 0x11, UPT ;  /* 0x000000112700788c */ /* 0x000fe2000bf04070 */
[----:B------:R-:W-:Y:S01]  /*1ac0*/  LOP3.LUT R0, R22, 0x1, RZ, 0xc0, !PT ;  /* 0x0000000116007812 */ /* 0x000fe200078ec0ff */
[----:B------:R-:W-:Y:S01]  /*1ad0*/  ULDC UR7, c[0x0][0x284] ;  /* 0x0000a10000077ab9 */ /* 0x000fe20000000800 */
[----:B------:R-:W-:Y:S01]  /*1ae0*/  LOP3.LUT R3, R3, 0x7, RZ, 0xc0, !PT ;  /* 0x0000000703037812 */ /* 0x000fe200078ec0ff */
[----:B------:R-:W-:Y:S01]  /*1af0*/  UISETP.LT.U32.AND UP0, UPT, UR40, 0x12, UP0 ;  /* 0x000000122800788c */ /* 0x000fe20008701070 */
[----:B------:R-:W-:Y:S01]  /*1b00*/  SHF.R.U32.HI R4, RZ, 0x1, R4 ;  /* 0x00000001ff047819 */ /* 0x000fe20000011604 */
[----:B------:R-:W-:Y:S01]  /*1b10*/  IMAD.SHL.U32 R8, R0, 0x40, RZ ;  /* 0x0000004000087824 */ /* 0x000fe200078e00ff */
[----:B------:R-:W-:Y:S01]  /*1b20*/  UISETP.GE.U32.AND UP1, UPT, UR40, 0x12, UPT ;  /* 0x000000122800788c */ /* 0x000fe2000bf26070 */
[----:B------:R-:W-:Y:S01]  /*1b30*/  SHF.R.S32.HI R15, RZ, 0x1f, R57 ;  /* 0x0000001fff0f7819 */ /* 0x000fe20000011439 */
[----:B------:R-:W-:Y:S01]  /*1b40*/  ULDC.64 UR8, c[0x0][0x5d0] ;  /* 0x0001740000087ab9 */ /* 0x000fe20000000a00 */
[--C-:B------:R-:W-:Y:S01]  /*1b50*/  IADD3 R7, RZ, -R4, -R3.reuse ;  /* 0x80000004ff077210 */ /* 0x100fe20007ffe803 */
[----:B------:R-:W-:Y:S01]  /*1b60*/  UIMAD.WIDE.U32 UR4, UR39, 0x38e38e39, URZ ;  /* 0x38e38e39270478a5 */ /* 0x000fe2000f8e003f */
[C---:B------:R-:W-:Y:S01]  /*1b70*/  LOP3.LUT R10, R59.reuse, 0x6, R10, 0xf8, !PT ;  /* 0x000000063b0a7812 */ /* 0x040fe200078ef80a */
[----:B------:R-:W-:Y:S01]  /*1b80*/  USEL UR6, URZ, 0x1, !UP0 ;  /* 0x000000013f067887 */ /* 0x000fe2000c000000 */
[----:B------:R-:W-:Y:S01]  /*1b90*/  LOP3.LUT R3, R8, 0x40, R3, 0xe2, !PT ;  /* 0x0000004008037812 */ /* 0x000fe200078ee203 */
[C---:B------:R-:W-:Y:S01]  /*1ba0*/  IMAD.WIDE R8, R58.reuse, 0x80, RZ ;  /* 0x000000803a087825 */ /* 0x040fe200078e02ff */
[----:B------:R-:W-:Y:S01]  /*1bb0*/  SHF.R.S32.HI R11, RZ, 0x1f, R10 ;  /* 0x0000001fff0b7819 */ /* 0x000fe2000001140a */
[----:B------:R-:W-:Y:S01]  /*1bc0*/  USHF.R.U32.HI UR4, URZ, 0x2, UR5 ;  /* 0x000000023f047899 */ /* 0x000fe20008011605 */
[----:B--2---:R-:W-:Y:S01]  /*1bd0*/  ISETP.GE.AND P0, PT, R59, R6, PT ;  /* 0x000000063b00720c */ /* 0x004fe20003f06270 */
[----:B------:R-:W-:Y:S01]  /*1be0*/  IMAD R12, R5, -0x2, R6 ;  /* 0xfffffffe050c7824 */ /* 0x000fe200078e0206 */
[----:B------:R-:W-:Y:S01]  /*1bf0*/  ULOP3.LUT UR38, UR38, UR6, URZ, 0x3c, !UPT ;  /* 0x0000000626267292 */ /* 0x000fe2000f8e3c3f */
[----:B------:R-:W-:Y:S01]  /*1c00*/  IMAD.SHL.U32 R5, R58, 0x80, RZ ;  /* 0x000000803a057824 */ /* 0x000fe200078e00ff */
[----:B------:R-:W-:Y:S01]  /*1c10*/  LOP3.LUT R73, R8, R3, R4, 0xfe, !PT ;  /* 0x0000000308497212 */ /* 0x000fe200078efe04 */
[----:B------:R-:W-:Y:S01]  /*1c20*/  IMAD R6, R15, UR8, RZ ;  /* 0x000000080f067c24 */ /* 0x000fe2000f8e02ff */
[----:B------:R-:W-:Y:S01]  /*1c30*/  UIMAD UR39, UR4, -0x12, UR39 ;  /* 0xffffffee042778a4 */ /* 0x000fe2000f8e0227 */
[----:B------:R-:W-:Y:S01]  /*1c40*/  IMAD R0, R0, -0x40, R7 ;  /* 0xffffffc000007824 */ /* 0x000fe200078e0207 */
[----:B------:R-:W-:Y:S01]  /*1c50*/  ISETP.GE.OR P0, PT, R5, UR7, P0 ;  /* 0x0000000705007c0c */ /* 0x000fe20008706670 */
[C---:B------:R-:W-:Y:S01]  /*1c60*/  IMAD R13, R57.reuse, UR9, R6 ;  /* 0x00000009390d7c24 */ /* 0x040fe2000f8e0206 */
[----:B------:R-:W-:Y:S01]  /*1c70*/  @UP1 ULOP3.LUT UR38, UR38, 0x1, UR4, 0x78, !UPT ;  /* 0x0000000126261892 */ /* 0x000fe2000f8e7804 */
[----:B------:R-:W-:Y:S01]  /*1c80*/  IMAD.WIDE.U32 R6, R57, UR8, R10 ;  /* 0x0000000839067c25 */ /* 0x000fe2000f8e000a */
[----:B------:R-:W-:-:S03]  /*1c90*/  IADD3 R3, -R5, UR7, R0 ;  /* 0x0000000705037c10 */ /* 0x000fc6000fffe100 */
[----:B------:R-:W-:Y:S02]  /*1ca0*/  IMAD.IADD R7, R7, 0x1, R13 ;  /* 0x0000000107077824 */ /* 0x000fe400078e020d */
[----:B------:R-:W-:Y:S02]  /*1cb0*/  IMAD.IADD R4, R12, 0x1, -R59 ;  /* 0x000000010c047824 */ /* 0x000fe400078e0a3b */
[----:B------:R-:W-:Y:S02]  /*1cc0*/  IMAD.MOV.U32 R0, RZ, RZ, -0x1 ;  /* 0xffffffffff007424 */ /* 0x000fe400078e00ff */
[----:B------:R-:W-:Y:S05]  /*1cd0*/  @P0 BRA `(.L_x_29) ;  /* 0x0000002000a40947 */ /* 0x000fea0003800000 */
[----:B------:R-:W0:Y:S01]  /*1ce0*/  LDC.64 R66, c[0x0][0x5c8] ;  /* 0x00017200ff427b82 */ /* 0x000e220000000a00 */
[----:B-----5:R-:W-:Y:S01]  /*1cf0*/  FSETP.NEU.AND P0, PT, R56, RZ, PT ;  /* 0x000000ff3800720b */ /* 0x020fe20003f0d000 */
[----:B------:R-:W-:Y:S01]  /*1d00*/  BSSY B0, `(.L_x_29) ;  /* 0x0000226000007945 */ /* 0x000fe20003800000 */
[----:B------:R-:W-:-:S04]  /*1d10*/  ISETP.GT.AND P2, PT, R4, RZ, PT ;  /* 0x000000ff0400720c */ /* 0x000fc80003f44270 */
[----:B------:R-:W-:Y:S01]  /*1d20*/  ISETP.GT.AND P1, PT, R3, RZ, P2 ;  /* 0x000000ff0300720c */ /* 0x000fe20001724270 */
[-C--:B0-----:R-:W-:Y:S02]  /*1d30*/  IMAD R12, R9, R66.reuse, RZ ;  /* 0x00000042090c7224 */ /* 0x081fe400078e02ff */
[----:B------:R-:W-:-:S04]  /*1d40*/  IMAD.WIDE.U32 R58, R73, R66, R6 ;  /* 0x00000042493a7225 */ /* 0x000fc800078e0006 */
[----:B------:R-:W-:-:S04]  /*1d50*/  IMAD R5, R73, R67, R12 ;  /* 0x0000004349057224 */ /* 0x000fc800078e020c */
[----:B------:R-:W-:Y:S01]  /*1d60*/  IMAD.IADD R75, R59, 0x1, R5 ;  /* 0x000000013b4b7824 */ /* 0x000fe200078e0205 */
[----:B------:R-:W-:Y:S06]  /*1d70*/  @!P0 BRA `(.L_x_30) ;  /* 0x0000001400e88947 */ /* 0x000fec0003800000 */
[----:B------:R-:W0:Y:S01]  /*1d80*/  LDC.64 R64, c[0x0][0x5b8] ;  /* 0x00016e00ff407b82 */ /* 0x000e220000000a00 */
[----:B------:R-:W-:-:S07]  /*1d90*/  ULDC.64 UR4, c[0x0][0x5c0] ;  /* 0x0001700000047ab9 */ /* 0x000fce0000000a00 */
[----:B------:R-:W1:Y:S08]  /*1da0*/  LDC.64 R68, c[0x0][0x5b0] ;  /* 0x00016c00ff447b82 */ /* 0x000e700000000a00 */
[----:B------:R-:W2:Y:S01]  /*1db0*/  LDC.64 R70, c[0x0][0x5a8] ;  /* 0x00016a00ff467b82 */ /* 0x000ea20000000a00 */
[-C--:B0-----:R-:W-:Y:S02]  /*1dc0*/  IMAD R6, R15, R64.reuse, RZ ;  /* 0x000000400f067224 */ /* 0x081fe400078e02ff */
[----:B------:R-:W-:-:S04]  /*1dd0*/  IMAD.WIDE.U32 R60, R57, R64, R10 ;  /* 0x00000040393c7225 */ /* 0x000fc800078e000a */
[----:B------:R-:W-:Y:S02]  /*1de0*/  IMAD R63, R57, R65, R6 ;  /* 0x00000041393f7224 */ /* 0x000fe400078e0206 */
[-C--:B-1----:R-:W-:Y:S02]  /*1df0*/  IMAD R8, R9, R68.reuse, RZ ;  /* 0x0000004409087224 */ /* 0x082fe400078e02ff */
[----:B------:R-:W-:Y:S02]  /*1e00*/  IMAD.IADD R13, R61, 0x1, R63 ;  /* 0x000000013d0d7824 */ /* 0x000fe400078e023f */
[----:B------:R-:W-:Y:S02]  /*1e10*/  IMAD.MOV.U32 R12, RZ, RZ, R60 ;  /* 0x000000ffff0c7224 */ /* 0x000fe400078e003c */
[C---:B------:R-:W-:Y:S02]  /*1e20*/  IMAD R65, R73.reuse, R69, R8 ;  /* 0x0000004549417224 */ /* 0x040fe400078e0208 */
[----:B------:R-:W-:-:S04]  /*1e30*/  IMAD.WIDE.U32 R6, R73, R68, R12 ;  /* 0x0000004449067225 */ /* 0x000fc800078e000c */
[----:B------:R-:W-:Y:S01]  /*1e40*/  IMAD.IADD R5, R7, 0x1, R65 ;  /* 0x0000000107057824 */ /* 0x000fe200078e0241 */
[----:B--2---:R-:W-:-:S04]  /*1e50*/  LEA R14, P0, R6, R70, 0x1 ;  /* 0x00000046060e7211 */ /* 0x004fc800078008ff */
[----:B------:R-:W-:-:S05]  /*1e60*/  LEA.HI.X R15, R6, R71, R5, 0x1, P0 ;  /* 0x00000047060f7211 */ /* 0x000fca00000f0c05 */
[----:B------:R0:W2:Y:S01]  /*1e70*/  @P1 LDG.E.LTC128B.U16 R5, desc[UR36][R14.64] ;  /* 0x000000240e051981 */ /* 0x0000a2000c1e1520 */
[----:B------:R-:W-:Y:S01]  /*1e80*/  LEA R8, P0, R58, UR4, 0x1 ;  /* 0x000000043a087c11 */ /* 0x000fe2000f8008ff */
[----:B------:R-:W-:Y:S01]  /*1e90*/  IMAD.WIDE.U32 R6, R73, R68, R10 ;  /* 0x0000004449067225 */ /* 0x000fe200078e000a */
[----:B------:R-:W-:Y:S03]  /*1ea0*/  BSSY B1, `(.L_x_31) ;  /* 0x0000012000017945 */ /* 0x000fe60003800000 */
[----:B------:R-:W-:Y:S02]  /*1eb0*/  IMAD.IADD R7, R65, 0x1, R7 ;  /* 0x0000000141077824 */ /* 0x000fe400078e0207 */
[----:B------:R-:W-:Y:S01]  /*1ec0*/  IMAD.WIDE.U32 R20, R57, R64, R6 ;  /* 0x0000004039147225 */ /* 0x000fe200078e0006 */
[----:B0-----:R-:W-:-:S03]  /*1ed0*/  SHF.L.U64.HI R15, R68, 0x3, R69 ;  /* 0x00000003440f7819 */ /* 0x001fc60000010245 */
[----:B------:R-:W-:Y:S01]  /*1ee0*/  IMAD.IADD R7, R63, 0x1, R21 ;  /* 0x000000013f077824 */ /* 0x000fe200078e0215 */
[----:B------:R-:W-:Y:S01]  /*1ef0*/  LEA R6, P4, R20, R70, 0x1 ;  /* 0x0000004614067211 */ /* 0x000fe200078808ff */
[----:B------:R-:W-:-:S03]  /*1f00*/  IMAD.SHL.U32 R14, R68, 0x8, RZ ;  /* 0x00000008440e7824 */ /* 0x000fc600078e00ff */
[----:B------:R-:W-:Y:S01]  /*1f10*/  LEA.HI.X R7, R20, R71, R7, 0x1, P4 ;  /* 0x0000004714077211 */ /* 0x000fe200020f0c07 */
[----:B--2---:R-:W-:-:S04]  /*1f20*/  IMAD.U32 R9, R5, 0x10000, RZ ;  /* 0x0001000005097824 */ /* 0x004fc800078e00ff */
[----:B------:R-:W-:-:S04]  /*1f30*/  FMUL R9, R9, R56 ;  /* 0x0000003809097220 */ /* 0x000fc80000400000 */
[----:B------:R-:W-:Y:S01]  /*1f40*/  FFMA R24, R24, R23, R9 ;  /* 0x0000001718187223 */ /* 0x000fe20000000009 */
[----:B------:R-:W-:Y:S02]  /*1f50*/  LEA.HI.X R9, R58, UR5, R75, 0x1, P0 ;  /* 0x000000053a097c11 */ /* 0x000fe400080f0c4b */
[----:B------:R-:W-:Y:S02]  /*1f60*/  ISETP.GT.AND P0, PT, R4, 0x1, PT ;  /* 0x000000010400780c */ /* 0x000fe40003f04270 */
[----:B------:R-:W-:Y:S02]  /*1f70*/  F2FP.BF16.F32.PACK_AB R24, RZ, R24 ;  /* 0x00000018ff18723e */ /* 0x000fe400000010ff */
[----:B------:R-:W-:-:S03]  /*1f80*/  ISETP.GT.AND P3, PT, R3, RZ, P0 ;  /* 0x000000ff0300720c */ /* 0x000fc60000764270 */
[----:B------:R0:W-:Y:S10]  /*1f90*/  @P1 STG.E.U16 desc[UR36][R8.64], R24 ;  /* 0x0000001808001986 */ /* 0x0001f4000c101524 */
[----:B------:R-:W-:Y:S05]  /*1fa0*/  @!P3 BRA `(.L_x_32) ;  /* 0x000000000004b947 */ /* 0x000fea0003800000 */
[----:B------:R1:W5:Y:S02]  /*1fb0*/  LDG.E.LTC128B.U16 R5, desc[UR36][R6.64+0x2] ;  /* 0x0000022406057981 */ /* 0x000364000c1e1520 */
.L_x_32:
[----:B------:R-:W-:Y:S05]  /*1fc0*/  BSYNC B1 ;  /* 0x0000000000017941 */ /* 0x000fea0003800000 */
.L_x_31:
[----:B-----5:R-:W-:Y:S01]  /*1fd0*/  IMAD.U32 R59, R5, 0x10000, RZ ;  /* 0x00010000053b7824 */ /* 0x020fe200078e00ff */
[----:B------:R-:W-:Y:S01]  /*1fe0*/  ISETP.GT.AND P2, PT, R3, 0x8, P2 ;  /* 0x000000080300780c */ /* 0x000fe20001744270 */
[----:B------:R-:W-:Y:S01]  /*1ff0*/  IMAD.WIDE.U32 R20, R73, R68, R14 ;  /* 0x0000004449147225 */ /* 0x000fe200078e000e */
[----:B0-----:R-:W-:-:S03]  /*2000*/  PRMT R24, R5, 0x7610, R24 ;  /* 0x0000761005187816 */ /* 0x001fc60000000018 */
[----:B------:R-:W-:Y:S01]  /*2010*/  FMUL R12, R59, R56 ;  /* 0x000000383b0c7220 */ /* 0x000fe20000400000 */
[----:B------:R-:W-:Y:S01]  /*2020*/  IMAD.IADD R65, R65, 0x1, R21 ;  /* 0x0000000141417824 */ /* 0x000fe200078e0215 */
[----:B------:R-:W-:Y:S02]  /*2030*/  IADD3 R60, P1, R60, R20, RZ ;  /* 0x000000143c3c7210 */ /* 0x000fe40007f3e0ff */
[----:B------:R-:W-:-:S03]  /*2040*/  FFMA R12, R25, R23, R12 ;  /* 0x00000017190c7223 */ /* 0x000fc6000000000c */
[----:B------:R-:W-:Y:S02]  /*2050*/  IMAD.X R13, R65, 0x1, R13, P1 ;  /* 0x00000001410d7824 */ /* 0x000fe400008e060d */
[----:B------:R-:W-:Y:S02]  /*2060*/  F2FP.BF16.F32.PACK_AB R12, RZ, R12 ;  /* 0x0000000cff0c723e */ /* 0x000fe400000010ff */
[----:B------:R-:W-:Y:S02]  /*2070*/  LEA R14, P1, R60, R70, 0x1 ;  /* 0x000000463c0e7211 */ /* 0x000fe400078208ff */
[----:B------:R-:W-:Y:S02]  /*2080*/  PRMT R21, R12, 0x7610, R21 ;  /* 0x000076100c157816 */ /* 0x000fe40000000015 */
[----:B------:R-:W-:-:S03]  /*2090*/  LEA.HI.X R15, R60, R71, R13, 0x1, P1 ;  /* 0x000000473c0f7211 */ /* 0x000fc600008f0c0d */
[----:B------:R0:W-:Y:S04]  /*20a0*/  @P3 STG.E.U16 desc[UR36][R8.64+0x2], R21 ;  /* 0x0000021508003986 */ /* 0x0001e8000c101524 */
[----:B------:R-:W2:Y:S01]  /*20b0*/  @P2 LDG.E.LTC128B.U16 R24, desc[UR36][R14.64] ;  /* 0x000000240e182981 */ /* 0x000ea2000c1e1520 */
[----:B------:R-:W-:Y:S01]  /*20c0*/  IADD3 R20, P1, R10, R20, RZ ;  /* 0x000000140a147210 */ /* 0x000fe20007f3e0ff */
[----:B------:R-:W-:Y:S01]  /*20d0*/  BSSY B1, `(.L_x_33) ;  /* 0x0000011000017945 */ /* 0x000fe20003800000 */
[C---:B------:R-:W-:Y:S02]  /*20e0*/  SHF.L.U64.HI R13, R66.reuse, 0x4, R67 ;  /* 0x00000004420d7819 */ /* 0x040fe40000010243 */
[----:B------:R-:W-:Y:S01]  /*20f0*/  ISETP.GT.AND P0, PT, R3, 0x8, P0 ;  /* 0x000000080300780c */ /* 0x000fe20000704270 */
[----:B0-----:R-:W-:Y:S01]  /*2100*/  IMAD.X R21, R11, 0x1, R65, P1 ;  /* 0x000000010b157824 */ /* 0x001fe200008e0641 */
[----:B------:R-:W-:Y:S01]  /*2110*/  LEA R12, P1, R66, R8, 0x4 ;  /* 0x00000008420c7211 */ /* 0x000fe200078220ff */
[----:B------:R-:W-:-:S04]  /*2120*/  IMAD.WIDE.U32 R20, R57, R64, R20 ;  /* 0x0000004039147225 */ /* 0x000fc800078e0014 */
[----:B------:R-:W-:Y:S01]  /*2130*/  IMAD.X R13, R13, 0x1, R9, P1 ;  /* 0x000000010d0d7824 */ /* 0x000fe200008e0609 */
[----:B------:R-:W-:Y:S01]  /*2140*/  LEA R10, P3, R20, R70, 0x1 ;  /* 0x00000046140a7211 */ /* 0x000fe200078608ff */
[----:B------:R-:W-:-:S05]  /*2150*/  IMAD.IADD R11, R63, 0x1, R21 ;  /* 0x000000013f0b7824 */ /* 0x000fca00078e0215 */
[----:B------:R-:W-:Y:S01]  /*2160*/  LEA.HI.X R11, R20, R71, R11, 0x1, P3 ;  /* 0x00000047140b7211 */ /* 0x000fe200018f0c0b */
[----:B--2---:R-:W-:-:S04]  /*2170*/  IMAD.U32 R5, R24, 0x10000, RZ ;  /* 0x0001000018057824 */ /* 0x004fc800078e00ff */
[----:B------:R-:W-:-:S04]  /*2180*/  FMUL R5, R5, R56 ;  /* 0x0000003805057220 */ /* 0x000fc80000400000 */
[----:B------:R-:W-:-:S05]  /*2190*/  FFMA R5, R26, R23, R5 ;  /* 0x000000171a057223 */ /* 0x000fca0000000005 */
[----:B------:R-:W-:-:S05]  /*21a0*/  F2FP.BF16.F32.PACK_AB R5, RZ, R5 ;  /* 0x00000005ff05723e */ /* 0x000fca00000010ff */
[----:B------:R0:W-:Y:S01]  /*21b0*/  @P2 STG.E.U16 desc[UR36][R12.64], R5 ;  /* 0x000000050c002986 */ /* 0x0001e2000c101524 */
[----:B------:R-:W-:Y:S05]  /*21c0*/  @!P0 BRA `(.L_x_34) ;  /* 0x0000000000048947 */ /* 0x000fea0003800000 */
[----:B------:R2:W5:Y:S02]  /*21d0*/  LDG.E.LTC128B.U16 R24, desc[UR36][R10.64+0x2] ;  /* 0x000002240a187981 */ /* 0x000564000c1e1520 */
.L_x_34:
[----:B------:R-:W-:Y:S05]  /*21e0*/  BSYNC B1 ;  /* 0x0000000000017941 */ /* 0x000fea0003800000 */
.L_x_33:
[----:B0----5:R-:W-:Y:S01]  /*21f0*/  IMAD.U32 R5, R24, 0x10000, RZ ;  /* 0x0001000018057824 */ /* 0x021fe200078e00ff */
[----:B------:R-:W-:Y:S01]  /*2200*/  ISETP.GT.AND P1, PT, R4, 0x8, PT ;  /* 0x000000080400780c */ /* 0x000fe20003f24270 */
[----:B------:R-:W-:Y:S02]  /*2210*/  BSSY B1, `(.L_x_35) ;  /* 0x0000008000017945 */ /* 0x000fe40003800000 */
[----:B------:R-:W-:Y:S01]  /*2220*/  FMUL R14, R5, R56 ;  /* 0x00000038050e7220 */ /* 0x000fe20000400000 */
[----:B------:R-:W-:-:S03]  /*2230*/  ISETP.GT.AND P2, PT, R3, RZ, P1 ;  /* 0x000000ff0300720c */ /* 0x000fc60000f44270 */
[----:B------:R-:W-:-:S05]  /*2240*/  FFMA R14, R27, R23, R14 ;  /* 0x000000171b0e7223 */ /* 0x000fca000000000e */
[----:B------:R-:W-:-:S05]  /*2250*/  F2FP.BF16.F32.PACK_AB R14, RZ, R14 ;  /* 0x0000000eff0e723e */ /* 0x000fca00000010ff */
[----:B------:R0:W-:Y:S01]  /*2260*/  @P0 STG.E.U16 desc[UR36][R12.64+0x2], R14 ;  /* 0x0000020e0c000986 */ /* 0x0001e2000c101524 */
[----:B------:R-:W-:Y:S05]  /*2270*/  @!P2 BRA `(.L_x_36) ;  /* 0x000000000004a947 */ /* 0x000fea0003800000 */
[----:B------:R3:W5:Y:S02]  /*2280*/  LDG.E.LTC128B.U16 R24, desc[UR36][R6.64+0x10] ;  /* 0x0000102406187981 */ /* 0x000764000c1e1520 */
.L_x_36:
[----:B------:R-:W-:Y:S05]  /*2290*/  BSYNC B1 ;  /* 0x0000000000017941 */ /* 0x000fea0003800000 */
.L_x_35:
[----:B-----5:R-:W-:Y:S01]  /*22a0*/  IMAD.U32 R5, R24, 0x10000, RZ ;  /* 0x0001000018057824 */ /* 0x020fe200078e00ff */
        /* <DEDUP_REMOVED lines=9> */
.L_x_38:
[----:B------:R-:W-:Y:S05]  /*2340*/  BSYNC B1 ;  /* 0x0000000000017941 */ /* 0x000fea0003800000 */
.L_x_37:
[----:B----45:R-:W-:Y:S01]  /*2350*/  IMAD.U32 R5, R24, 0x10000, RZ ;  /* 0x0001000018057824 */ /* 0x030fe200078e00ff */
[----:B------:R-:W-:Y:S01]  /*2360*/  ISETP.GT.AND P1, PT, R3, 0x8, P1 ;  /* 0x000000080300780c */ /* 0x000fe20000f24270 */
[----:B------:R-:W-:Y:S02]  /*2370*/  BSSY B1, `(.L_x_39) ;  /* 0x0000007000017945 */ /* 0x000fe40003800000 */
[----:B0-----:R-:W-:-:S04]  /*2380*/  FMUL R14, R5, R56 ;  /* 0x00000038050e7220 */ /* 0x001fc80000400000 */
[----:B------:R-:W-:-:S05]  /*2390*/  FFMA R14, R29, R23, R14 ;  /* 0x000000171d0e7223 */ /* 0x000fca000000000e */
[----:B------:R-:W-:-:S05]  /*23a0*/  F2FP.BF16.F32.PACK_AB R14, RZ, R14 ;  /* 0x0000000eff0e723e */ /* 0x000fca00000010ff */
[----:B------:R0:W-:Y:S01]  /*23b0*/  @P3 STG.E.U16 desc[UR36][R8.64+0x12], R14 ;  /* 0x0000120e08003986 */ /* 0x0001e2000c101524 */
[----:B------:R-:W-:Y:S05]  /*23c0*/  @!P1 BRA `(.L_x_40) ;  /* 0x0000000000049947 */ /* 0x000fea0003800000 */
[----:B------:R4:W5:Y:S02]  /*23d0*/  LDG.E.LTC128B.U16 R24, desc[UR36][R10.64+0x10] ;  /* 0x000010240a187981 */ /* 0x000964000c1e1520 */
.L_x_40:
[----:B------:R-:W-:Y:S05]  /*23e0*/  BSYNC B1 ;  /* 0x0000000000017941 */ /* 0x000fea0003800000 */
.L_x_39:
[----:B-----5:R-:W-:Y:S01]  /*23f0*/  IMAD.U32 R5, R24, 0x10000, RZ ;  /* 0x0001000018057824 */ /* 0x020fe200078e00ff */
[----:B------:R-:W-:Y:S01]  /*2400*/  ISETP.GT.AND P0, PT, R3, 0x8, P0 ;  /* 0x000000080300780c */ /* 0x000fe20000704270 */
[----:B------:R-:W-:Y:S02]  /*2410*/  BSSY B1, `(.L_x_41) ;  /* 0x0000007000017945 */ /* 0x000fe40003800000 */
[----:B------:R-:W-:-:S04]  /*2420*/  FMUL R5, R5, R56 ;  /* 0x0000003805057220 */ /* 0x000fc80000400000 */
[----:B------:R-:W-:-:S05]  /*2430*/  FFMA R5, R30, R23, R5 ;  /* 0x000000171e057223 */ /* 0x000fca0000000005 */
[----:B------:R-:W-:-:S05]  /*2440*/  F2FP.BF16.F32.PACK_AB R5, RZ, R5 ;  /* 0x00000005ff05723e */ /* 0x000fca00000010ff */
[----:B------:R0:W-:Y:S01]  /*2450*/  @P1 STG.E.U16 desc[UR36][R12.64+0x10], R5 ;  /* 0x000010050c001986 */ /* 0x0001e2000c101524 */
[----:B------:R-:W-:Y:S05]  /*2460*/  @!P0 BRA `(.L_x_42) ;  /* 0x0000000000048947 */ /* 0x000fea0003800000 */
[----:B------:R0:W5:Y:S02]  /*2470*/  LDG.E.LTC128B.U16 R24, desc[UR36][R10.64+0x12] ;  /* 0x000012240a187981 */ /* 0x000164000c1e1520 */
.L_x_42:
[----:B------:R-:W-:Y:S05]  /*2480*/  BSYNC B1 ;  /* 0x0000000000017941 */ /* 0x000fea0003800000 */
.L_x_41:
        /* <DEDUP_REMOVED lines=10> */
.L_x_44:
[----:B------:R-:W-:Y:S05]  /*2530*/  BSYNC B1 ;  /* 0x0000000000017941 */ /* 0x000fea0003800000 */
.L_x_43:
        /* <DEDUP_REMOVED lines=10> */
.L_x_46:
[----:B------:R-:W-:Y:S05]  /*25e0*/  BSYNC B1 ;  /* 0x0000000000017941 */ /* 0x000fea0003800000 */
.L_x_45:
[----:B0----5:R-:W-:Y:S01]  /*25f0*/  IMAD.U32 R5, R24, 0x10000, RZ ;  /* 0x0001000018057824 */ /* 0x021fe200078e00ff */
        /* <DEDUP_REMOVED lines=8> */
.L_x_48:
[----:B------:R-:W-:Y:S05]  /*2680*/  BSYNC B1 ;  /* 0x0000000000017941 */ /* 0x000fea0003800000 */
.L_x_47:
        /* <DEDUP_REMOVED lines=9> */
.L_x_50:
[----:B------:R-:W-:Y:S05]  /*2720*/  BSYNC B1 ;  /* 0x0000000000017941 */ /* 0x000fea0003800000 */
.L_x_49:
        /* <DEDUP_REMOVED lines=10> */
.L_x_52:
[----:B------:R-:W-:Y:S05]  /*27d0*/  BSYNC B1 ;  /* 0x0000000000017941 */ /* 0x000fea0003800000 */
.L_x_51:
        /* <DEDUP_REMOVED lines=10> */
.L_x_54:
[----:B------:R-:W-:Y:S05]  /*2880*/  BSYNC B1 ;  /* 0x0000000000017941 */ /* 0x000fea0003800000 */
.L_x_53:
        /* <DEDUP_REMOVED lines=9> */
.L_x_56:
[----:B------:R-:W-:Y:S05]  /*2920*/  BSYNC B1 ;  /* 0x0000000000017941 */ /* 0x000fea0003800000 */
.L_x_55:
        /* <DEDUP_REMOVED lines=9> */
.L_x_58:
[----:B------:R-:W-:Y:S05]  /*29c0*/  BSYNC B1 ;  /* 0x0000000000017941 */ /* 0x000fea0003800000 */
.L_x_57:
        /* <DEDUP_REMOVED lines=10> */
.L_x_60:
[----:B------:R-:W-:Y:S05]  /*2a70*/  BSYNC B1 ;  /* 0x0000000000017941 */ /* 0x000fea0003800000 */
.L_x_59:
        /* <DEDUP_REMOVED lines=10> */
.L_x_62:
[----:B------:R-:W-:Y:S05]  /*2b20*/  BSYNC B1 ;  /* 0x0000000000017941 */ /* 0x000fea0003800000 */
.L_x_61:
        /* <DEDUP_REMOVED lines=9> */
.L_x_64:
[----:B------:R-:W-:Y:S05]  /*2bc0*/  BSYNC B1 ;  /* 0x0000000000017941 */ /* 0x000fea0003800000 */
.L_x_63:
        /* <DEDUP_REMOVED lines=9> */
.L_x_66:
[----:B------:R-:W-:Y:S05]  /*2c60*/  BSYNC B1 ;  /* 0x0000000000017941 */ /* 0x000fea0003800000 */
.L_x_65:
        /* <DEDUP_REMOVED lines=10> */
.L_x_68:
[----:B------:R-:W-:Y:S05]  /*2d10*/  BSYNC B1 ;  /* 0x0000000000017941 */ /* 0x000fea0003800000 */
.L_x_67:
        /* <DEDUP_REMOVED lines=10> */
.L_x_70:
[----:B------:R-:W-:Y:S05]  /*2dc0*/  BSYNC B1 ;  /* 0x0000000000017941 */ /* 0x000fea0003800000 */
.L_x_69:
        /* <DEDUP_REMOVED lines=9> */
.L_x_72:
[----:B------:R-:W-:Y:S05]  /*2e60*/  BSYNC B1 ;  /* 0x0000000000017941 */ /* 0x000fea0003800000 */
.L_x_71:
        /* <DEDUP_REMOVED lines=9> */
.L_x_74:
[----:B------:R-:W-:Y:S05]  /*2f00*/  BSYNC B1 ;  /* 0x0000000000017941 */ /* 0x000fea0003800000 */
.L_x_73:
        /* <DEDUP_REMOVED lines=10> */
.L_x_76:
[----:B------:R-:W-:Y:S05]  /*2fb0*/  BSYNC B1 ;  /* 0x0000000000017941 */ /* 0x000fea0003800000 */
.L_x_75:
        /* <DEDUP_REMOVED lines=10> */
.L_x_78:
[----:B------:R-:W-:Y:S05]  /*3060*/  BSYNC B1 ;  /* 0x0000000000017941 */ /* 0x000fea0003800000 */
.L_x_77:
        /* <DEDUP_REMOVED lines=9> */
.L_x_80:
[----:B------:R-:W-:Y:S05]  /*3100*/  BSYNC B1 ;  /* 0x0000000000017941 */ /* 0x000fea0003800000 */
.L_x_79:
        /* <DEDUP_REMOVED lines=9> */
.L_x_82:
[----:B------:R-:W-:Y:S05]  /*31a0*/  BSYNC B1 ;  /* 0x0000000000017941 */ /* 0x000fea0003800000 */
.L_x_81:
        /* <DEDUP_REMOVED lines=10> */
.L_x_84:
[----:B------:R-:W-:Y:S05]  /*3250*/  BSYNC B1 ;  /* 0x0000000000017941 */ /* 0x000fea0003800000 */
.L_x_83:
[----:B-----5:R-:W-:Y:S01]  /*3260*/  IMAD.U32 R5, R24, 0x10000, RZ ;  /* 0x0001000018057824 */ /* 0x020fe200078e00ff */
[----:B------:R-:W-:Y:S01]  /*3270*/  ISETP.GT.AND P0, PT, R4, 0x39, PT ;  /* 0x000000390400780c */ /* 0x000fe20003f04270 */
[----:B------:R-:W-:Y:S01]  /*3280*/  @P2 IMAD.MOV.U32 R4, RZ, RZ, R8 ;  /* 0x000000ffff042224 */ /* 0x000fe200078e0008 */
[----:B------:R-:W-:Y:S01]  /*3290*/  BSSY B1, `(.L_x_85) ;  /* 0x000000a000017945 */ /* 0x000fe20003800000 */
[----:B------:R-:W-:Y:S01]  /*32a0*/  FMUL R5, R5, R56 ;  /* 0x0000003805057220 */ /* 0x000fe20000400000 */
[----:B------:R-:W-:-:S03]  /*32b0*/  ISETP.GT.AND P3, PT, R3, RZ, P0 ;  /* 0x000000ff0300720c */ /* 0x000fc60000764270 */
[----:B------:R-:W-:-:S05]  /*32c0*/  FFMA R5, R52, R23, R5 ;  /* 0x0000001734057223 */ /* 0x000fca0000000005 */
[----:B------:R-:W-:-:S04]  /*32d0*/  F2FP.BF16.F32.PACK_AB R5, RZ, R5 ;  /* 0x00000005ff05723e */ /* 0x000fc800000010ff */
[----:B0-----:R-:W-:Y:S01]  /*32e0*/  PRMT R14, R5, 0x7610, R14 ;  /* 0x00007610050e7816 */ /* 0x001fe2000000000e */
[----:B------:R-:W-:-:S05]  /*32f0*/  @P2 IMAD.MOV.U32 R5, RZ, RZ, R9 ;  /* 0x000000ffff052224 */ /* 0x000fca00078e0009 */
[----:B------:R0:W-:Y:S01]  /*3300*/  @P2 STG.E.U16 desc[UR36][R4.64+0x70], R14 ;  /* 0x0000700e04002986 */ /* 0x0001e2000c101524 */
[----:B------:R-:W-:Y:S05]  /*3310*/  @!P3 BRA `(.L_x_86) ;  /* 0x000000000004b947 */ /* 0x000fea0003800000 */
[----:B------:R0:W5:Y:S02]  /*3320*/  LDG.E.LTC128B.U16 R24, desc[UR36][R6.64+0x72] ;  /* 0x0000722406187981 */ /* 0x000164000c1e1520 */
.L_x_86:
[----:B------:R-:W-:Y:S05]  /*3330*/  BSYNC B1 ;  /* 0x0000000000017941 */ /* 0x000fea0003800000 */
.L_x_85:
        /* <DEDUP_REMOVED lines=9> */
.L_x_88:
[----:B------:R-:W-:Y:S05]  /*33d0*/  BSYNC B1 ;  /* 0x0000000000017941 */ /* 0x000fea0003800000 */
.L_x_87:
[----:B-----5:R-:W-:Y:S01]  /*33e0*/  IMAD.U32 R5, R24, 0x10000, RZ ;  /* 0x0001000018057824 */ /* 0x020fe200078e00ff */
[----:B------:R-:W-:Y:S01]  /*33f0*/  ISETP.GT.AND P0, PT, R3, 0x8, P0 ;  /* 0x000000080300780c */ /* 0x000fe20000704270 */
[----:B0-----:R-:W-:Y:S01]  /*3400*/  @P1 IMAD.MOV.U32 R4, RZ, RZ, R12 ;  /* 0x000000ffff041224 */ /* 0x001fe200078e000c */
[----:B------:R-:W-:Y:S01]  /*3410*/  BSSY B1, `(.L_x_89) ;  /* 0x0000009000017945 */ /* 0x000fe20003800000 */
[----:B------:R-:W-:-:S04]  /*3420*/  FMUL R5, R5, R56 ;  /* 0x0000003805057220 */ /* 0x000fc80000400000 */
[----:B------:R-:W-:-:S05]  /*3430*/  FFMA R5, R54, R23, R5 ;  /* 0x0000001736057223 */ /* 0x000fca0000000005 */
[----:B------:R-:W-:-:S04]  /*3440*/  F2FP.BF16.F32.PACK_AB R5, RZ, R5 ;  /* 0x00000005ff05723e */ /* 0x000fc800000010ff */
[----:B-1-3--:R-:W-:Y:S01]  /*3450*/  PRMT R6, R5, 0x7610, R6 ;  /* 0x0000761005067816 */ /* 0x00afe20000000006 */
[----:B------:R-:W-:-:S05]  /*3460*/  @P1 IMAD.MOV.U32 R5, RZ, RZ, R13 ;  /* 0x000000ffff051224 */ /* 0x000fca00078e000d */
[----:B------:R0:W-:Y:S01]  /*3470*/  @P1 STG.E.U16 desc[UR36][R4.64+0x70], R6 ;  /* 0x0000700604001986 */ /* 0x0001e2000c101524 */
[----:B------:R-:W-:Y:S05]  /*3480*/  @!P0 BRA `(.L_x_90) ;  /* 0x0000000000048947 */ /* 0x000fea0003800000 */
[----:B------:R1:W5:Y:S02]  /*3490*/  LDG.E.LTC128B.U16 R24, desc[UR36][R10.64+0x72] ;  /* 0x000072240a187981 */ /* 0x000364000c1e1520 */
.L_x_90:
[----:B------:R-:W-:Y:S05]  /*34a0*/  BSYNC B1 ;  /* 0x0000000000017941 */ /* 0x000fea0003800000 */
.L_x_89:
[----:B------:R-:W-:Y:S05]  /*34b0*/  @!P0 BRA `(.L_x_91) ;  /* 0x0000000800a88947 */ /* 0x000fea0003800000 */
[----:B-----5:R-:W-:-:S04]  /*34c0*/  IMAD.U32 R3, R24, 0x10000, RZ ;  /* 0x0001000018037824 */ /* 0x020fc800078e00ff */
[----:B0-----:R-:W-:-:S04]  /*34d0*/  FMUL R4, R3, R56 ;  /* 0x0000003803047220 */ /* 0x001fc80000400000 */
[----:B------:R-:W-:-:S05]  /*34e0*/  FFMA R4, R55, R23, R4 ;  /* 0x0000001737047223 */ /* 0x000fca0000000004 */
[----:B------:R-:W-:-:S05]  /*34f0*/  F2FP.BF16.F32.PACK_AB R4, RZ, R4 ;  /* 0x00000004ff04723e */ /* 0x000fca00000010ff */
[----:B------:R3:W-:Y:S01]  /*3500*/  STG.E.U16 desc[UR36][R12.64+0x72], R4 ;  /* 0x000072040c007986 */ /* 0x0007e2000c101524 */
[----:B------:R-:W-:Y:S05]  /*3510*/  BRA `(.L_x_91) ;  /* 0x0000000800907947 */ /* 0x000fea0003800000 */
.L_x_30:
[----:B------:R-:W-:Y:S01]  /*3520*/  ISETP.GT.AND P0, PT, R4, 0x1, PT ;  /* 0x000000010400780c */ /* 0x000fe20003f04270 */
[----:B------:R-:W-:Y:S01]  /*3530*/  ULDC.64 UR4, c[0x0][0x5c0] ;  /* 0x0001700000047ab9 */ /* 0x000fe20000000a00 */
[-C--:B------:R-:W-:Y:S01]  /*3540*/  FMUL R24, R24, R23.reuse ;  /* 0x0000001718187220 */ /* 0x080fe20000400000 */
[-C--:B------:R-:W-:Y:S01]  /*3550*/  FMUL R25, R25, R23.reuse ;  /* 0x0000001719197220 */ /* 0x080fe20000400000 */
[----:B------:R-:W-:Y:S01]  /*3560*/  ISETP.GT.AND P3, PT, R3, RZ, P0 ;  /* 0x000000ff0300720c */ /* 0x000fe20000764270 */
[-C--:B------:R-:W-:Y:S01]  /*3570*/  FMUL R26, R26, R23.reuse ;  /* 0x000000171a1a7220 */ /* 0x080fe20000400000 */
[----:B------:R-:W-:Y:S01]  /*3580*/  LEA R6, P4, R58, UR4, 0x1 ;  /* 0x000000043a067c11 */ /* 0x000fe2000f8808ff */
[-C--:B------:R-:W-:Y:S01]  /*3590*/  FMUL R27, R27, R23.reuse ;  /* 0x000000171b1b7220 */ /* 0x080fe20000400000 */
[----:B------:R-:W-:Y:S01]  /*35a0*/  F2FP.BF16.F32.PACK_AB R24, RZ, R24 ;  /* 0x00000018ff18723e */ /* 0x000fe200000010ff */
[-C--:B------:R-:W-:Y:S01]  /*35b0*/  FMUL R28, R28, R23.reuse ;  /* 0x000000171c1c7220 */ /* 0x080fe20000400000 */
[----:B------:R-:W-:Y:S01]  /*35c0*/  LEA.HI.X R7, R58, UR5, R75, 0x1, P4 ;  /* 0x000000053a077c11 */ /* 0x000fe2000a0f0c4b */
[----:B------:R-:W-:Y:S01]  /*35d0*/  FMUL R29, R29, R23 ;  /* 0x000000171d1d7220 */ /* 0x000fe20000400000 */
[----:B------:R-:W-:Y:S01]  /*35e0*/  F2FP.BF16.F32.PACK_AB R25, RZ, R25 ;  /* 0x00000019ff19723e */ /* 0x000fe200000010ff */
[-C--:B------:R-:W-:Y:S01]  /*35f0*/  FMUL R30, R30, R23.reuse ;  /* 0x000000171e1e7220 */ /* 0x080fe20000400000 */
[----:B------:R-:W-:Y:S01]  /*3600*/  SHF.L.U64.HI R67, R66, 0x4, R67 ;  /* 0x0000000442437819 */ /* 0x000fe20000010243 */
[----:B------:R-:W-:Y:S01]  /*3610*/  @P1 STG.E.U16 desc[UR36][R6.64], R24 ;  /* 0x0000001806001986 */ /* 0x000fe2000c101524 */
[----:B------:R-:W-:Y:S01]  /*3620*/  ISETP.GT.AND P1, PT, R4, 0x8, PT ;  /* 0x000000080400780c */ /* 0x000fe20003f24270 */
[-C--:B------:R-:W-:Y:S01]  /*3630*/  FMUL R31, R31, R23.reuse ;  /* 0x000000171f1f7220 */ /* 0x080fe20000400000 */
[C---:B------:R-:W-:Y:S01]  /*3640*/  ISETP.GT.AND P4, PT, R3.reuse, 0x8, P0 ;  /* 0x000000080300780c */ /* 0x040fe20000784270 */
[----:B------:R-:W-:Y:S01]  /*3650*/  @P3 STG.E.U16 desc[UR36][R6.64+0x2], R25 ;  /* 0x0000021906003986 */ /* 0x000fe2000c101524 */
[----:B------:R-:W-:Y:S01]  /*3660*/  LEA R8, P3, R66, R6, 0x4 ;  /* 0x0000000642087211 */ /* 0x000fe200078620ff */
[-C--:B------:R-:W-:Y:S01]  /*3670*/  FMUL R32, R32, R23.reuse ;  /* 0x0000001720207220 */ /* 0x080fe20000400000 */
[----:B------:R-:W-:Y:S01]  /*3680*/  ISETP.GT.AND P2, PT, R3, 0x8, P2 ;  /* 0x000000080300780c */ /* 0x000fe20001744270 */
[-C--:B------:R-:W-:Y:S01]  /*3690*/  FMUL R33, R33, R23.reuse ;  /* 0x0000001721217220 */ /* 0x080fe20000400000 */
[----:B------:R-:W-:Y:S01]  /*36a0*/  ISETP.GT.AND P0, PT, R4, 0x9, PT ;  /* 0x000000090400780c */ /* 0x000fe20003f04270 */
[----:B------:R-:W-:Y:S01]  /*36b0*/  IMAD.X R9, R67, 0x1, R7, P3 ;  /* 0x0000000143097824 */ /* 0x000fe200018e0607 */
[C---:B------:R-:W-:Y:S01]  /*36c0*/  ISETP.GT.AND P5, PT, R3.reuse, RZ, P1 ;  /* 0x000000ff0300720c */ /* 0x040fe20000fa4270 */
[-C--:B------:R-:W-:Y:S01]  /*36d0*/  FMUL R34, R34, R23.reuse ;  /* 0x0000001722227220 */ /* 0x080fe20000400000 */
[----:B------:R-:W-:Y:S01]  /*36e0*/  ISETP.GT.AND P3, PT, R3, RZ, P0 ;  /* 0x000000ff0300720c */ /* 0x000fe20000764270 */
[-C--:B------:R-:W-:Y:S01]  /*36f0*/  FMUL R35, R35, R23.reuse ;  /* 0x0000001723237220 */ /* 0x080fe20000400000 */
[----:B------:R-:W-:Y:S01]  /*3700*/  F2FP.BF16.F32.PACK_AB R26, RZ, R26 ;  /* 0x0000001aff1a723e */ /* 0x000fe200000010ff */
[----:B------:R-:W-:Y:S01]  /*3710*/  FMUL R36, R36, R23 ;  /* 0x0000001724247220 */ /* 0x000fe20000400000 */
[----:B------:R-:W-:Y:S01]  /*3720*/  F2FP.BF16.F32.PACK_AB R27, RZ, R27 ;  /* 0x0000001bff1b723e */ /* 0x000fe200000010ff */
[----:B------:R-:W-:Y:S01]  /*3730*/  FMUL R37, R37, R23 ;  /* 0x0000001725257220 */ /* 0x000fe20000400000 */
[----:B------:R-:W-:Y:S01]  /*3740*/  F2FP.BF16.F32.PACK_AB R28, RZ, R28 ;  /* 0x0000001cff1c723e */ /* 0x000fe200000010ff */
[----:B------:R-:W-:Y:S01]  /*3750*/  @P2 STG.E.U16 desc[UR36][R8.64], R26 ;  /* 0x0000001a08002986 */ /* 0x000fe2000c101524 */
[----:B------:R-:W-:Y:S01]  /*3760*/  F2FP.BF16.F32.PACK_AB R29, RZ, R29 ;  /* 0x0000001dff1d723e */ /* 0x000fe200000010ff */
[-C--:B------:R-:W-:Y:S01]  /*3770*/  FMUL R38, R38, R23.reuse ;  /* 0x0000001726267220 */ /* 0x080fe20000400000 */
[----:B------:R-:W-:Y:S01]  /*3780*/  ISETP.GT.AND P2, PT, R3, 0x8, P1 ;  /* 0x000000080300780c */ /* 0x000fe20000f44270 */
[----:B------:R-:W-:Y:S01]  /*3790*/  @P4 STG.E.U16 desc[UR36][R8.64+0x2], R27 ;  /* 0x0000021b08004986 */ /* 0x000fe2000c101524 */
[----:B------:R-:W-:Y:S01]  /*37a0*/  ISETP.GT.AND P1, PT, R4, 0x10, PT ;  /* 0x000000100400780c */ /* 0x000fe20003f24270 */
[-C--:B------:R-:W-:Y:S01]  /*37b0*/  FMUL R39, R39, R23.reuse ;  /* 0x0000001727277220 */ /* 0x080fe20000400000 */
[----:B------:R-:W-:Y:S01]  /*37c0*/  F2FP.BF16.F32.PACK_AB R30, RZ, R30 ;  /* 0x0000001eff1e723e */ /* 0x000fe200000010ff */
[----:B------:R-:W-:Y:S01]  /*37d0*/  @P5 STG.E.U16 desc[UR36][R6.64+0x10], R28 ;  /* 0x0000101c06005986 */ /* 0x000fe2000c101524 */
[C---:B------:R-:W-:Y:S01]  /*37e0*/  ISETP.GT.AND P4, PT, R3.reuse, RZ, P1 ;  /* 0x000000ff0300720c */ /* 0x040fe20000f84270 */
[----:B------:R-:W-:Y:S01]  /*37f0*/  FMUL R40, R40, R23 ;  /* 0x0000001728287220 */ /* 0x000fe20000400000 */
[----:B------:R-:W-:Y:S01]  /*3800*/  F2FP.BF16.F32.PACK_AB R31, RZ, R31 ;  /* 0x0000001fff1f723e */ /* 0x000fe200000010ff */
[----:B------:R-:W-:Y:S01]  /*3810*/  @P3 STG.E.U16 desc[UR36][R6.64+0x12], R29 ;  /* 0x0000121d06003986 */ /* 0x000fe2000c101524 */
[----:B------:R-:W-:Y:S01]  /*3820*/  ISETP.GT.AND P3, PT, R3, 0x8, P0 ;  /* 0x000000080300780c */ /* 0x000fe20000764270 */
[-C--:B------:R-:W-:Y:S01]  /*3830*/  FMUL R41, R41, R23.reuse ;  /* 0x0000001729297220 */ /* 0x080fe20000400000 */
[----:B------:R-:W-:Y:S01]  /*3840*/  ISETP.GT.AND P0, PT, R4, 0x11, PT ;  /* 0x000000110400780c */ /* 0x000fe20003f04270 */
[----:B------:R-:W-:Y:S01]  /*3850*/  @P2 STG.E.U16 desc[UR36][R8.64+0x10], R30 ;  /* 0x0000101e08002986 */ /* 0x000fe2000c101524 */
[----:B------:R-:W-:Y:S01]  /*3860*/  F2FP.BF16.F32.PACK_AB R32, RZ, R32 ;  /* 0x00000020ff20723e */ /* 0x000fe200000010ff */
[-C--:B------:R-:W-:Y:S01]  /*3870*/  FMUL R42, R42, R23.reuse ;  /* 0x000000172a2a7220 */ /* 0x080fe20000400000 */
[----:B------:R-:W-:Y:S01]  /*3880*/  ISETP.GT.AND P5, PT, R3, RZ, P0 ;  /* 0x000000ff0300720c */ /* 0x000fe200007a4270 */
[-C--:B------:R-:W-:Y:S01]  /*3890*/  FMUL R43, R43, R23.reuse ;  /* 0x000000172b2b7220 */ /* 0x080fe20000400000 */
[----:B------:R-:W-:Y:S01]  /*38a0*/  ISETP.GT.AND P2, PT, R3, 0x8, P1 ;  /* 0x000000080300780c */ /* 0x000fe20000f44270 */
[-C--:B------:R-:W-:Y:S01]  /*38b0*/  FMUL R44, R44, R23.reuse ;  /* 0x000000172c2c7220 */ /* 0x080fe20000400000 */
[----:B------:R-:W-:Y:S01]  /*38c0*/  ISETP.GT.AND P1, PT, R4, 0x18, PT ;  /* 0x000000180400780c */ /* 0x000fe20003f24270 */
[----:B------:R-:W-:Y:S01]  /*38d0*/  FMUL R45, R45, R23 ;  /* 0x000000172d2d7220 */ /* 0x000fe20000400000 */
[----:B------:R-:W-:Y:S01]  /*38e0*/  F2FP.BF16.F32.PACK_AB R33, RZ, R33 ;  /* 0x00000021ff21723e */ /* 0x000fe200000010ff */
[----:B------:R-:W-:Y:S01]  /*38f0*/  @P3 STG.E.U16 desc[UR36][R8.64+0x12], R31 ;  /* 0x0000121f08003986 */ /* 0x000fe2000c101524 */
[C---:B------:R-:W-:Y:S01]  /*3900*/  ISETP.GT.AND P3, PT, R3.reuse, 0x8, P0 ;  /* 0x000000080300780c */ /* 0x040fe20000764270 */
[-C--:B------:R-:W-:Y:S01]  /*3910*/  FMUL R46, R46, R23.reuse ;  /* 0x000000172e2e7220 */ /* 0x080fe20000400000 */
[----:B------:R-:W-:Y:S01]  /*3920*/  ISETP.GT.AND P0, PT, R4, 0x19, PT ;  /* 0x000000190400780c */ /* 0x000fe20003f04270 */
[----:B------:R-:W-:Y:S01]  /*3930*/  @P4 STG.E.U16 desc[UR36][R6.64+0x20], R32 ;  /* 0x0000202006004986 */ /* 0x000fe2000c101524 */
[----:B------:R-:W-:Y:S01]  /*3940*/  ISETP.GT.AND P4, PT, R3, RZ, P1 ;  /* 0x000000ff0300720c */ /* 0x000fe20000f84270 */
[-C--:B------:R-:W-:Y:S01]  /*3950*/  FMUL R47, R47, R23.reuse ;  /* 0x000000172f2f7220 */ /* 0x080fe20000400000 */
[----:B------:R-:W-:Y:S01]  /*3960*/  F2FP.BF16.F32.PACK_AB R34, RZ, R34 ;  /* 0x00000022ff22723e */ /* 0x000fe200000010ff */
[----:B------:R-:W-:Y:S01]  /*3970*/  @P5 STG.E.U16 desc[UR36][R6.64+0x22], R33 ;  /* 0x0000222106005986 */ /* 0x000fe2000c101524 */
[----:B------:R-:W-:Y:S01]  /*3980*/  ISETP.GT.AND P5, PT, R3, RZ, P0 ;  /* 0x000000ff0300720c */ /* 0x000fe200007a4270 */
[----:B------:R-:W-:Y:S01]  /*3990*/  FMUL R48, R48, R23 ;  /* 0x0000001730307220 */ /* 0x000fe20000400000 */
[----:B------:R-:W-:Y:S01]  /*39a0*/  F2FP.BF16.F32.PACK_AB R35, RZ, R35 ;  /* 0x00000023ff23723e */ /* 0x000fe200000010ff */
[----:B------:R-:W-:Y:S01]  /*39b0*/  @P2 STG.E.U16 desc[UR36][R8.64+0x20], R34 ;  /* 0x0000202208002986 */ /* 0x000fe2000c101524 */
[----:B------:R-:W-:Y:S01]  /*39c0*/  F2FP.BF16.F32.PACK_AB R36, RZ, R36 ;  /* 0x00000024ff24723e */ /* 0x000fe200000010ff */
[-C--:B------:R-:W-:Y:S01]  /*39d0*/  FMUL R49, R49, R23.reuse ;  /* 0x0000001731317220 */ /* 0x080fe20000400000 */
[C---:B------:R-:W-:Y:S01]  /*39e0*/  ISETP.GT.AND P2, PT, R3.reuse, 0x8, P1 ;  /* 0x000000080300780c */ /* 0x040fe20000f44270 */
[----:B------:R-:W-:Y:S01]  /*39f0*/  @P3 STG.E.U16 desc[UR36][R8.64+0x22], R35 ;  /* 0x0000222308003986 */ /* 0x000fe2000c101524 */
[----:B------:R-:W-:Y:S01]  /*3a00*/  ISETP.GT.AND P1, PT, R4, 0x20, PT ;  /* 0x000000200400780c */ /* 0x000fe20003f24270 */
[----:B------:R-:W-:Y:S01]  /*3a10*/  FMUL R50, R50, R23 ;  /* 0x0000001732327220 */ /* 0x000fe20000400000 */
[----:B------:R-:W-:Y:S01]  /*3a20*/  F2FP.BF16.F32.PACK_AB R37, RZ, R37 ;  /* 0x00000025ff25723e */ /* 0x000fe200000010ff */
[----:B------:R-:W-:Y:S01]  /*3a30*/  @P4 STG.E.U16 desc[UR36][R6.64+0x30], R36 ;  /* 0x0000302406004986 */ /* 0x000fe2000c101524 */
[----:B------:R-:W-:Y:S01]  /*3a40*/  ISETP.GT.AND P3, PT, R3, 0x8, P0 ;  /* 0x000000080300780c */ /* 0x000fe20000764270 */
[-C--:B------:R-:W-:Y:S01]  /*3a50*/  FMUL R51, R51, R23.reuse ;  /* 0x0000001733337220 */ /* 0x080fe20000400000 */
[----:B------:R-:W-:Y:S01]  /*3a60*/  ISETP.GT.AND P0, PT, R4, 0x21, PT ;  /* 0x000000210400780c */ /* 0x000fe20003f04270 */
[----:B------:R-:W-:Y:S01]  /*3a70*/  @P5 STG.E.U16 desc[UR36][R6.64+0x32], R37 ;  /* 0x0000322506005986 */ /* 0x000fe2000c101524 */
        /* <DEDUP_REMOVED lines=10> */
[----:B------:R-:W-:-:S02]  /*3b20*/  F2FP.BF16.F32.PACK_AB R41, RZ, R41 ;  /* 0x00000029ff29723e */ /* 0x000fc400000010ff */
[C---:B------:R-:W-:Y:S01]  /*3b30*/  ISETP.GT.AND P1, PT, R3.reuse, 0x8, P1 ;  /* 0x000000080300780c */ /* 0x040fe20000f24270 */
[----:B------:R-:W-:Y:S01]  /*3b40*/  @P3 STG.E.U16 desc[UR36][R8.64+0x32], R39 ;  /* 0x0000322708003986 */ /* 0x000fe2000c101524 */
[C---:B------:R-:W-:Y:S02]  /*3b50*/  ISETP.GT.AND P2, PT, R3.reuse, 0x8, P0 ;  /* 0x000000080300780c */ /* 0x040fe40000744270 */
[C---:B------:R-:W-:Y:S01]  /*3b60*/  ISETP.GT.AND P0, PT, R4.reuse, 0x29, PT ;  /* 0x000000290400780c */ /* 0x040fe20003f04270 */
[----:B------:R-:W-:Y:S01]  /*3b70*/  @P4 STG.E.U16 desc[UR36][R6.64+0x40], R40 ;  /* 0x0000402806004986 */ /* 0x000fe2000c101524 */
[----:B------:R-:W-:Y:S02]  /*3b80*/  ISETP.GT.AND P4, PT, R4, 0x28, PT ;  /* 0x000000280400780c */ /* 0x000fe40003f84270 */
[----:B------:R-:W-:Y:S01]  /*3b90*/  F2FP.BF16.F32.PACK_AB R42, RZ, R42 ;  /* 0x0000002aff2a723e */ /* 0x000fe200000010ff */
[----:B------:R-:W-:Y:S01]  /*3ba0*/  @P5 STG.E.U16 desc[UR36][R6.64+0x42], R41 ;  /* 0x0000422906005986 */ /* 0x000fe2000c101524 */
[----:B------:R-:W-:-:S02]  /*3bb0*/  ISETP.GT.AND P5, PT, R3, RZ, P4 ;  /* 0x000000ff0300720c */ /* 0x000fc400027a4270 */
[C---:B------:R-:W-:Y:S01]  /*3bc0*/  ISETP.GT.AND P3, PT, R3.reuse, RZ, P0 ;  /* 0x000000ff0300720c */ /* 0x040fe20000764270 */
[----:B------:R-:W-:Y:S01]  /*3bd0*/  @P1 STG.E.U16 desc[UR36][R8.64+0x40], R42 ;  /* 0x0000402a08001986 */ /* 0x000fe2000c101524 */
[----:B------:R-:W-:Y:S02]  /*3be0*/  F2FP.BF16.F32.PACK_AB R43, RZ, R43 ;  /* 0x0000002bff2b723e */ /* 0x000fe400000010ff */
[----:B------:R-:W-:Y:S02]  /*3bf0*/  F2FP.BF16.F32.PACK_AB R44, RZ, R44 ;  /* 0x0000002cff2c723e */ /* 0x000fe400000010ff */
[C---:B------:R-:W-:Y:S01]  /*3c00*/  ISETP.GT.AND P4, PT, R3.reuse, 0x8, P4 ;  /* 0x000000080300780c */ /* 0x040fe20002784270 */
[----:B------:R-:W-:Y:S01]  /*3c10*/  @P2 STG.E.U16 desc[UR36][R8.64+0x42], R43 ;  /* 0x0000422b08002986 */ /* 0x000fe2000c101524 */
[----:B------:R-:W-:Y:S02]  /*3c20*/  F2FP.BF16.F32.PACK_AB R45, RZ, R45 ;  /* 0x0000002dff2d723e */ /* 0x000fe400000010ff */
[----:B------:R-:W-:Y:S01]  /*3c30*/  ISETP.GT.AND P2, PT, R4, 0x31, PT ;  /* 0x000000310400780c */ /* 0x000fe20003f44270 */
[----:B------:R-:W-:Y:S01]  /*3c40*/  @P5 STG.E.U16 desc[UR36][R6.64+0x50], R44 ;  /* 0x0000502c06005986 */ /* 0x000fe2000c101524 */
[----:B------:R-:W-:-:S02]  /*3c50*/  ISETP.GT.AND P5, PT, R3, 0x8, P0 ;  /* 0x000000080300780c */ /* 0x000fc400007a4270 */
[C---:B------:R-:W-:Y:S01]  /*3c60*/  ISETP.GT.AND P1, PT, R4.reuse, 0x38, PT ;  /* 0x000000380400780c */ /* 0x040fe20003f24270 */
[----:B------:R-:W-:Y:S01]  /*3c70*/  @P3 STG.E.U16 desc[UR36][R6.64+0x52], R45 ;  /* 0x0000522d06003986 */ /* 0x000fe2000c101524 */
[C---:B------:R-:W-:Y:S02]  /*3c80*/  ISETP.GT.AND P3, PT, R4.reuse, 0x30, PT ;  /* 0x000000300400780c */ /* 0x040fe40003f64270 */
[----:B------:R-:W-:Y:S01]  /*3c90*/  ISETP.GT.AND P0, PT, R4, 0x39, PT ;  /* 0x000000390400780c */ /* 0x000fe20003f04270 */
[----:B------:R-:W-:Y:S01]  /*3ca0*/  @P4 IMAD.MOV.U32 R4, RZ, RZ, R8 ;  /* 0x000000ffff044224 */ /* 0x000fe200078e0008 */
[----:B------:R-:W-:Y:S01]  /*3cb0*/  F2FP.BF16.F32.PACK_AB R46, RZ, R46 ;  /* 0x0000002eff2e723e */ /* 0x000fe200000010ff */
[----:B------:R-:W-:Y:S01]  /*3cc0*/  @P4 IMAD.MOV.U32 R5, RZ, RZ, R9 ;  /* 0x000000ffff054224 */ /* 0x000fe200078e0009 */
[----:B------:R-:W-:Y:S02]  /*3cd0*/  F2FP.BF16.F32.PACK_AB R47, RZ, R47 ;  /* 0x0000002fff2f723e */ /* 0x000fe400000010ff */
[----:B------:R-:W-:-:S02]  /*3ce0*/  F2FP.BF16.F32.PACK_AB R48, RZ, R48 ;  /* 0x00000030ff30723e */ /* 0x000fc400000010ff */
[----:B------:R0:W-:Y:S01]  /*3cf0*/  @P4 STG.E.U16 desc[UR36][R4.64+0x50], R46 ;  /* 0x0000502e04004986 */ /* 0x0001e2000c101524 */
[C---:B------:R-:W-:Y:S02]  /*3d00*/  ISETP.GT.AND P4, PT, R3.reuse, RZ, P2 ;  /* 0x000000ff0300720c */ /* 0x040fe40001784270 */
[----:B------:R-:W-:Y:S02]  /*3d10*/  F2FP.BF16.F32.PACK_AB R49, RZ, R49 ;  /* 0x00000031ff31723e */ /* 0x000fe400000010ff */
[----:B------:R-:W-:Y:S02]  /*3d20*/  ISETP.GT.AND P2, PT, R3, 0x8, P2 ;  /* 0x000000080300780c */ /* 0x000fe40001744270 */
[----:B------:R-:W-:Y:S02]  /*3d30*/  F2FP.BF16.F32.PACK_AB R50, RZ, R50 ;  /* 0x00000032ff32723e */ /* 0x000fe400000010ff */
[----:B------:R-:W-:Y:S02]  /*3d40*/  F2FP.BF16.F32.PACK_AB R51, RZ, R51 ;  /* 0x00000033ff33723e */ /* 0x000fe400000010ff */
[----:B------:R-:W-:Y:S01]  /*3d50*/  F2FP.BF16.F32.PACK_AB R52, RZ, R52 ;  /* 0x00000034ff34723e */ /* 0x000fe200000010ff */
[----:B0-----:R-:W-:Y:S01]  /*3d60*/  @P5 IMAD.MOV.U32 R4, RZ, RZ, R8 ;  /* 0x000000ffff045224 */ /* 0x001fe200078e0008 */
[----:B------:R-:W-:Y:S01]  /*3d70*/  F2FP.BF16.F32.PACK_AB R53, RZ, R53 ;  /* 0x00000035ff35723e */ /* 0x000fe200000010ff */
[----:B------:R-:W-:Y:S01]  /*3d80*/  @P5 IMAD.MOV.U32 R5, RZ, RZ, R9 ;  /* 0x000000ffff055224 */ /* 0x000fe200078e0009 */
[----:B------:R-:W-:-:S02]  /*3d90*/  F2FP.BF16.F32.PACK_AB R54, RZ, R54 ;  /* 0x00000036ff36723e */ /* 0x000fc400000010ff */
[----:B------:R-:W-:Y:S02]  /*3da0*/  F2FP.BF16.F32.PACK_AB R55, RZ, R55 ;  /* 0x00000037ff37723e */ /* 0x000fe400000010ff */
[----:B------:R0:W-:Y:S01]  /*3db0*/  @P5 STG.E.U16 desc[UR36][R4.64+0x52], R47 ;  /* 0x0000522f04005986 */ /* 0x0001e2000c101524 */
[C---:B------:R-:W-:Y:S02]  /*3dc0*/  ISETP.GT.AND P5, PT, R3.reuse, RZ, P3 ;  /* 0x000000ff0300720c */ /* 0x040fe40001fa4270 */
[----:B------:R-:W-:-:S11]  /*3dd0*/  ISETP.GT.AND P3, PT, R3, 0x8, P3 ;  /* 0x000000080300780c */ /* 0x000fd60001f64270 */
[----:B0-----:R-:W-:Y:S02]  /*3de0*/  @P5 IMAD.MOV.U32 R4, RZ, RZ, R6 ;  /* 0x000000ffff045224 */ /* 0x001fe400078e0006 */
[----:B------:R-:W-:-:S05]  /*3df0*/  @P5 IMAD.MOV.U32 R5, RZ, RZ, R7 ;  /* 0x000000ffff055224 */ /* 0x000fca00078e0007 */
[----:B------:R0:W-:Y:S01]  /*3e00*/  @P5 STG.E.U16 desc[UR36][R4.64+0x60], R48 ;  /* 0x0000603004005986 */ /* 0x0001e2000c101524 */
[C---:B------:R-:W-:Y:S02]  /*3e10*/  ISETP.GT.AND P5, PT, R3.reuse, RZ, P0 ;  /* 0x000000ff0300720c */ /* 0x040fe400007a4270 */
[----:B------:R-:W-:Y:S01]  /*3e20*/  ISETP.GT.AND P0, PT, R3, 0x8, P0 ;  /* 0x000000080300780c */ /* 0x000fe20000704270 */
[----:B0-----:R-:W-:Y:S02]  /*3e30*/  @P4 IMAD.MOV.U32 R4, RZ, RZ, R6 ;  /* 0x000000ffff044224 */ /* 0x001fe400078e0006 */
[----:B------:R-:W-:-:S05]  /*3e40*/  @P4 IMAD.MOV.U32 R5, RZ, RZ, R7 ;  /* 0x000000ffff054224 */ /* 0x000fca00078e0007 */
[----:B------:R0:W-:Y:S01]  /*3e50*/  @P4 STG.E.U16 desc[UR36][R4.64+0x62], R49 ;  /* 0x0000623104004986 */ /* 0x0001e2000c101524 */
[C---:B------:R-:W-:Y:S02]  /*3e60*/  ISETP.GT.AND P4, PT, R3.reuse, RZ, P1 ;  /* 0x000000ff0300720c */ /* 0x040fe40000f84270 */
[----:B------:R-:W-:Y:S01]  /*3e70*/  ISETP.GT.AND P1, PT, R3, 0x8, P1 ;  /* 0x000000080300780c */ /* 0x000fe20000f24270 */
[----:B0-----:R-:W-:Y:S02]  /*3e80*/  @P3 IMAD.MOV.U32 R4, RZ, RZ, R8 ;  /* 0x000000ffff043224 */ /* 0x001fe400078e0008 */
[----:B------:R-:W-:-:S05]  /*3e90*/  @P3 IMAD.MOV.U32 R5, RZ, RZ, R9 ;  /* 0x000000ffff053224 */ /* 0x000fca00078e0009 */
[----:B------:R0:W-:Y:S02]  /*3ea0*/  @P3 STG.E.U16 desc[UR36][R4.64+0x60], R50 ;  /* 0x0000603204003986 */ /* 0x0001e4000c101524 */
[----:B0-----:R-:W-:Y:S02]  /*3eb0*/  @P2 IMAD.MOV.U32 R4, RZ, RZ, R8 ;  /* 0x000000ffff042224 */ /* 0x001fe400078e0008 */
[----:B------:R-:W-:-:S05]  /*3ec0*/  @P2 IMAD.MOV.U32 R5, RZ, RZ, R9 ;  /* 0x000000ffff052224 */ /* 0x000fca00078e0009 */
[----:B------:R0:W-:Y:S02]  /*3ed0*/  @P2 STG.E.U16 desc[UR36][R4.64+0x62], R51 ;  /* 0x0000623304002986 */ /* 0x0001e4000c101524 */
[----:B0-----:R-:W-:Y:S02]  /*3ee0*/  @P4 IMAD.MOV.U32 R4, RZ, RZ, R6 ;  /* 0x000000ffff044224 */ /* 0x001fe400078e0006 */
[----:B------:R-:W-:-:S05]  /*3ef0*/  @P4 IMAD.MOV.U32 R5, RZ, RZ, R7 ;  /* 0x000000ffff054224 */ /* 0x000fca00078e0007 */
[----:B------:R0:W-:Y:S04]  /*3f00*/  @P4 STG.E.U16 desc[UR36][R4.64+0x70], R52 ;  /* 0x0000703404004986 */ /* 0x0001e8000c101524 */
[----:B------:R1:W-:Y:S01]  /*3f10*/  @P5 STG.E.U16 desc[UR36][R6.64+0x72], R53 ;  /* 0x0000723506005986 */ /* 0x0003e2000c101524 */
[----:B0-----:R-:W-:Y:S02]  /*3f20*/  @P1 IMAD.MOV.U32 R4, RZ, RZ, R8 ;  /* 0x000000ffff041224 */ /* 0x001fe400078e0008 */
[----:B------:R-:W-:-:S05]  /*3f30*/  @P1 IMAD.MOV.U32 R5, RZ, RZ, R9 ;  /* 0x000000ffff051224 */ /* 0x000fca00078e0009 */
[----:B------:R1:W-:Y:S04]  /*3f40*/  @P1 STG.E.U16 desc[UR36][R4.64+0x70], R54 ;  /* 0x0000703604001986 */ /* 0x0003e8000c101524 */
[----:B------:R1:W-:Y:S02]  /*3f50*/  @P0 STG.E.U16 desc[UR36][R8.64+0x72], R55 ;  /* 0x0000723708000986 */ /* 0x0003e4000c101524 */
.L_x_91:
[----:B------:R-:W-:Y:S05]  /*3f60*/  BSYNC B0 ;  /* 0x0000000000007941 */ /* 0x000fea0003800000 */
.L_x_29:
[----:B------:R-:W-:Y:S01]  /*3f70*/  ULDC UR4, c[0x0][0xc] ;  /* 0x0000030000047ab9 */ /* 0x000fe20000000800 */
[----:B------:R-:W-:Y:S01]  /*3f80*/  ULDC UR5, c[0x0][0x10] ;  /* 0x0000040000057ab9 */ /* 0x000fe20000000800 */
[----:B------:R-:W0:Y:S01]  /*3f90*/  LDC R3, c[0x0][0x14] ;  /* 0x00000500ff037b82 */ /* 0x000e220000000800 */
[----:B------:R-:W-:Y:S01]  /*3fa0*/  UIMAD.WIDE.U32 UR4, UR4, UR5, URZ ;  /* 0x00000005040472a5 */ /* 0x000fe2000f8e003f */
[----:B------:R-:W-:Y:S02]  /*3fb0*/  IMAD.MOV.U32 R59, RZ, RZ, -0x1 ;  /* 0xffffffffff3b7424 */ /* 0x000fe400078e00ff */
[----:B------:R-:W-:-:S03]  /*3fc0*/  IMAD.MOV.U32 R57, RZ, RZ, -0x1 ;  /* 0xffffffffff397424 */ /* 0x000fc600078e00ff */
[----:B0-----:R-:W-:-:S04]  /*3fd0*/  IMAD.WIDE.U32 R16, R3, UR4, R16 ;  /* 0x0000000403107c25 */ /* 0x001fc8000f8e0010 */
[----:B------:R-:W-:Y:S01]  /*3fe0*/  IMAD R3, R3, UR5, RZ ;  /* 0x0000000503037c24 */ /* 0x000fe2000f8e02ff */
[----:B------:R-:W-:Y:S02]  /*3ff0*/  ULDC.64 UR4, c[0x0][0x650] ;  /* 0x0001940000047ab9 */ /* 0x000fe40000000a00 */
[----:B------:R-:W-:Y:S01]  /*4000*/  ISETP.GE.U32.AND P0, PT, R16, UR4, PT ;  /* 0x0000000410007c0c */ /* 0x000fe2000bf06070 */
[--C-:B------:R-:W-:Y:S01]  /*4010*/  IMAD.IADD R17, R17, 0x1, R3.reuse ;  /* 0x0000000111117824 */ /* 0x100fe200078e0203 */
[----:B------:R-:W-:-:S04]  /*4020*/  PRMT R3, RZ, 0x7610, R3 ;  /* 0x00007610ff037816 */ /* 0x000fc80000000003 */
[----:B------:R-:W-:-:S13]  /*4030*/  ISETP.GE.U32.AND.EX P0, PT, R17, UR5, PT, P0 ;  /* 0x0000000511007c0c */ /* 0x000fda000bf06100 */
[----:B------:R-:W-:Y:S05]  /*4040*/  @P0 BRA `(.L_x_92) ;  /* 0x0000000400640947 */ /* 0x000fea0003800000 */
[----:B---3--:R-:W0:Y:S01]  /*4050*/  S2R R12, SR_CTAID.X ;  /* 0x00000000000c7919 */ /* 0x008e220000002500 */
[----:B-12-4-:R-:W1:Y:S01]  /*4060*/  LDC.64 R10, c[0x0][0x628] ;  /* 0x00018a00ff0a7b82 */ /* 0x016e620000000a00 */
[----:B------:R-:W-:Y:S01]  /*4070*/  ULDC UR4, c[0x0][0x150] ;  /* 0x0000540000047ab9 */ /* 0x000fe20000000800 */
[----:B------:R-:W-:Y:S01]  /*4080*/  IMAD.MOV.U32 R8, RZ, RZ, R16 ;  /* 0x000000ffff087224 */ /* 0x000fe200078e0010 */
[----:B-----5:R-:W2:Y:S01]  /*4090*/  S2R R24, SR_CTAID.Y ;  /* 0x0000000000187919 */ /* 0x020ea20000002600 */
[----:B------:R-:W-:-:S04]  /*40a0*/  IMAD.MOV.U32 R9, RZ, RZ, R17 ;  /* 0x000000ffff097224 */ /* 0x000fc800078e0011 */
[----:B------:R-:W3:Y:S08]  /*40b0*/  LDC R21, c[0x0][0x144] ;  /* 0x00005100ff157b82 */ /* 0x000ef00000000800 */
[----:B------:R-:W4:Y:S08]  /*40c0*/  LDC R0, c[0x0][0x630] ;  /* 0x00018c00ff007b82 */ /* 0x000f300000000800 */
[----:B------:R-:W2:Y:S01]  /*40d0*/  LDC.64 R14, c[0x0][0x620] ;  /* 0x00018800ff0e7b82 */ /* 0x000ea20000000a00 */
[----:B-1----:R-:W-:-:S04]  /*40e0*/  ISETP.NE.U32.AND P0, PT, R10, RZ, PT ;  /* 0x000000ff0a00720c */ /* 0x002fc80003f05070 */
[----:B------:R-:W-:Y:S02]  /*40f0*/  ISETP.NE.AND.EX P0, PT, R11, RZ, PT, P0 ;  /* 0x000000ff0b00720c */ /* 0x000fe40003f05300 */
[----:B0-----:R-:W-:-:S05]  /*4100*/  I2FP.F32.U32 R3, R12 ;  /* 0x0000000c00037245 */ /* 0x001fca0000201000 */
[----:B------:R-:W-:-:S04]  /*4110*/  FMUL R3, R3, UR4 ;  /* 0x0000000403037c20 */ /* 0x000fc80008400000 */
[----:B------:R0:W1:Y:S02]  /*4120*/  F2I.U32.TRUNC.NTZ R20, R3 ;  /* 0x0000000300147305 */ /* 0x000064000020f000 */
[----:B---34-:R-:W-:Y:S05]  /*4130*/  @!P0 BRA `(.L_x_93) ;  /* 0x0000000000288947 */ /* 0x018fea0003800000 */
[----:B0-----:R-:W0:Y:S02]  /*4140*/  LDC R3, c[0x0][0x634] ;  /* 0x00018d00ff037b82 */ /* 0x001e240000000800 */
        /* <DEDUP_REMOVED lines=9> */
.L_x_93:
[----:B------:R-:W3:Y:S01]  /*41e0*/  LDC.64 R28, c[0x0][0x640] ;  /* 0x00019000ff1c7b82 */ /* 0x000ee20000000a00 */
[-CC-:B------:R-:W-:Y:S01]  /*41f0*/  SHF.R.U64 R57, R8, R0.reuse, R9.reuse ;  /* 0x0000000008397219 */ /* 0x180fe20000001209 */
[----:B-1----:R-:W-:Y:S01]  /*4200*/  IMAD.MOV R20, RZ, RZ, -R20 ;  /* 0x000000ffff147224 */ /* 0x002fe200078e0a14 */
[----:B------:R-:W-:Y:S01]  /*4210*/  SHF.R.U32.HI R0, RZ, R0, R9 ;  /* 0x00000000ff007219 */ /* 0x000fe20000011609 */
[----:B------:R-:W-:Y:S01]  /*4220*/  ULDC UR4, c[0x0][0x154] ;  /* 0x0000550000047ab9 */ /* 0x000fe20000000800 */
[----:B0-----:R-:W-:Y:S01]  /*4230*/  IADD3 R3, P0, RZ, -R57, RZ ;  /* 0x80000039ff037210 */ /* 0x001fe20007f1e0ff */
[----:B------:R-:W-:Y:S02]  /*4240*/  IMAD R21, R21, R20, R12 ;  /* 0x0000001415157224 */ /* 0x000fe400078e020c */
[----:B------:R-:W0:Y:S01]  /*4250*/  LDC R6, c[0x0][0x618] ;  /* 0x00018600ff067b82 */ /* 0x000e220000000800 */
[----:B------:R-:W-:Y:S02]  /*4260*/  IMAD.MOV.U32 R7, RZ, RZ, 0x1 ;  /* 0x00000001ff077424 */ /* 0x000fe400078e00ff */
[----:B------:R-:W-:-:S04]  /*4270*/  IMAD.X R5, RZ, RZ, ~R0, P0 ;  /* 0x000000ffff057224 */ /* 0x000fc800000e0e00 */
[-C--:B--2---:R-:W-:Y:S01]  /*4280*/  IMAD R0, R5, R14.reuse, RZ ;  /* 0x0000000e05007224 */ /* 0x084fe200078e02ff */
[----:B------:R-:W1:Y:S01]  /*4290*/  LDC R8, c[0x0][0x608] ;  /* 0x00018200ff087b82 */ /* 0x000e620000000800 */
[----:B------:R-:W-:-:S04]  /*42a0*/  IMAD.WIDE.U32 R4, R3, R14, R16 ;  /* 0x0000000e03047225 */ /* 0x000fc800078e0010 */
[----:B------:R-:W-:Y:S01]  /*42b0*/  IMAD R3, R3, R15, R0 ;  /* 0x0000000f03037224 */ /* 0x000fe200078e0200 */
[----:B------:R-:W-:Y:S02]  /*42c0*/  I2FP.F32.U32 R0, R24 ;  /* 0x0000001800007245 */ /* 0x000fe40000201000 */
[----:B------:R-:W2:Y:S01]  /*42d0*/  LDC R26, c[0x0][0x658] ;  /* 0x00019600ff1a7b82 */ /* 0x000ea20000000800 */
[----:B------:R-:W-:Y:S01]  /*42e0*/  IMAD.IADD R3, R5, 0x1, R3 ;  /* 0x0000000105037824 */ /* 0x000fe200078e0203 */
[----:B---3--:R-:W-:Y:S01]  /*42f0*/  ISETP.NE.U32.AND P0, PT, R28, RZ, PT ;  /* 0x000000ff1c00720c */ /* 0x008fe20003f05070 */
[----:B------:R-:W-:Y:S01]  /*4300*/  FMUL R0, R0, UR4 ;  /* 0x0000000400007c20 */ /* 0x000fe20008400000 */
[----:B------:R-:W-:Y:S02]  /*4310*/  IMAD.MOV.U32 R5, RZ, RZ, -0x1 ;  /* 0xffffffffff057424 */ /* 0x000fe400078e00ff */
[----:B------:R-:W-:Y:S01]  /*4320*/  ISETP.NE.AND.EX P0, PT, R29, RZ, PT, P0 ;  /* 0x000000ff1d00720c */ /* 0x000fe20003f05300 */
[----:B------:R3:W4:Y:S01]  /*4330*/  F2I.U32.TRUNC.NTZ R13, R0 ;  /* 0x00000000000d7305 */ /* 0x000722000020f000 */
[----:B------:R-:W3:Y:S01]  /*4340*/  LDC R15, c[0x0][0x148] ;  /* 0x00005200ff0f7b82 */ /* 0x000ee20000000800 */
[----:B0-----:R-:W-:-:S02]  /*4350*/  SHF.R.U64 R12, R4, R6, R3 ;  /* 0x00000006040c7219 */ /* 0x001fc40000001203 */
[----:B------:R-:W-:-:S05]  /*4360*/  SHF.R.U32.HI R3, RZ, R6, R3 ;  /* 0x00000006ff037219 */ /* 0x000fca0000011603 */
[----:B------:R-:W0:Y:S01]  /*4370*/  LDC R20, c[0x0][0x600] ;  /* 0x00018000ff147b82 */ /* 0x000e220000000800 */
[-CC-:B-1----:R-:W-:Y:S02]  /*4380*/  SHF.R.U64 R10, R12, R8.reuse, R3.reuse ;  /* 0x000000080c0a7219 */ /* 0x182fe40000001203 */
[----:B------:R-:W-:-:S05]  /*4390*/  SHF.R.U32.HI R3, RZ, R8, R3 ;  /* 0x00000008ff037219 */ /* 0x000fca0000011603 */
[----:B------:R-:W1:Y:S01]  /*43a0*/  LDC R27, c[0x0][0x648] ;  /* 0x00019200ff1b7b82 */ /* 0x000e620000000800 */
[-C--:B--2---:R-:W-:Y:S02]  /*43b0*/  SHF.L.U32 R4, R5, R26.reuse, RZ ;  /* 0x0000001a05047219 */ /* 0x084fe400000006ff */
[-CC-:B------:R-:W-:Y:S02]  /*43c0*/  SHF.R.U64 R14, R10, R26.reuse, R3.reuse ;  /* 0x0000001a0a0e7219 */ /* 0x180fe40000001203 */
[----:B------:R-:W-:Y:S02]  /*43d0*/  SHF.R.U32.HI R5, RZ, R26, R3 ;  /* 0x0000001aff057219 */ /* 0x000fe40000011603 */
[----:B------:R-:W-:Y:S01]  /*43e0*/  LOP3.LUT R25, RZ, R4, RZ, 0x33, !PT ;  /* 0x00000004ff197212 */ /* 0x000fe200078e33ff */
[----:B------:R-:W2:Y:S01]  /*43f0*/  LDC R30, c[0x0][0x638] ;  /* 0x00018e00ff1e7b82 */ /* 0x000ea20000000800 */
[----:B------:R-:W-:Y:S01]  /*4400*/  SHF.L.U32 R26, R7, R26, RZ ;  /* 0x0000001a071a7219 */ /* 0x000fe200000006ff */
[----:B------:R-:W-:-:S06]  /*4410*/  IMAD.MOV.U32 R4, RZ, RZ, R14 ;  /* 0x000000ffff047224 */ /* 0x000fcc00078e000e */
[----:B------:R-:W0:Y:S01]  /*4420*/  LDC R31, c[0x0][0x610] ;  /* 0x00018400ff1f7b82 */ /* 0x000e220000000800 */
[----:B----4-:R-:W-:Y:S05]  /*4430*/  @!P0 BRA `(.L_x_94) ;  /* 0x0000000000288947 */ /* 0x010fea0003800000 */
[----:B------:R-:W4:Y:S02]  /*4440*/  LDC R3, c[0x0][0x64c] ;  /* 0x00019300ff037b82 */ /* 0x000f240000000800 */
[----:B----4-:R-:W-:-:S05]  /*4450*/  IADD3 R3, P0, R14, R3, RZ ;  /* 0x000000030e037210 */ /* 0x010fca0007f1e0ff */
        /* <DEDUP_REMOVED lines=8> */
.L_x_94:
[----:B------:R-:W-:Y:S01]  /*44e0*/  ISETP.NE.AND P0, PT, R2, 0x1, PT ;  /* 0x000000010200780c */ /* 0x000fe20003f05270 */
[----:B0-----:R-:W-:Y:S01]  /*44f0*/  VIADD R7, R20, 0xffffffff ;  /* 0xffffffff14077836 */ /* 0x001fe20000000000 */
[----:B-1-3--:R-:W-:Y:S01]  /*4500*/  SHF.R.U64 R0, R4, R27, R5 ;  /* 0x0000001b04007219 */ /* 0x00afe20000001205 */
[----:B------:R-:W-:Y:S01]  /*4510*/  IMAD.MOV R13, RZ, RZ, -R13 ;  /* 0x000000ffff0d7224 */ /* 0x000fe200078e0a0d */
[----:B------:R-:W-:Y:S01]  /*4520*/  LOP3.LUT R5, R10, R25, RZ, 0xc0, !PT ;  /* 0x000000190a057212 */ /* 0x000fe200078ec0ff */
[----:B------:R-:W-:Y:S01]  /*4530*/  IMAD.MOV.U32 R4, RZ, RZ, 0x1 ;  /* 0x00000001ff047424 */ /* 0x000fe200078e00ff */
[----:B------:R-:W-:Y:S01]  /*4540*/  LOP3.LUT R12, R12, R7, RZ, 0xc0, !PT ;  /* 0x000000070c0c7212 */ /* 0x000fe200078ec0ff */
[----:B------:R-:W-:Y:S02]  /*4550*/  IMAD.MOV R3, RZ, RZ, -R0 ;  /* 0x000000ffff037224 */ /* 0x000fe400078e0a00 */
[----:B------:R-:W-:Y:S02]  /*4560*/  IMAD R0, R26, R0, R5 ;  /* 0x000000001a007224 */ /* 0x000fe400078e0205 */
[----:B--2---:R-:W-:-:S02]  /*4570*/  IMAD R3, R3, R30, R14 ;  /* 0x0000001e03037224 */ /* 0x004fc400078e020e */
[----:B------:R-:W-:Y:S02]  /*4580*/  @P0 IMAD R21, R15, R13, R24 ;  /* 0x0000000d0f150224 */ /* 0x000fe400078e0218 */
[----:B------:R-:W-:Y:S01]  /*4590*/  IMAD R5, R3, R20, R12 ;  /* 0x0000001403057224 */ /* 0x000fe200078e020c */
[----:B------:R-:W-:Y:S01]  /*45a0*/  PRMT R3, R4, 0x7610, R3 ;  /* 0x0000761004037816 */ /* 0x000fe20000000003 */
[----:B------:R-:W-:-:S05]  /*45b0*/  IMAD R0, R0, R31, R21 ;  /* 0x0000001f00007224 */ /* 0x000fca00078e0215 */
[----:B------:R-:W-:Y:S02]  /*45c0*/  SEL R59, R5, R0, !P0 ;  /* 0x00000000053b7207 */ /* 0x000fe40004000000 */
[----:B------:R-:W-:-:S07]  /*45d0*/  SEL R0, R0, R5, !P0 ;  /* 0x0000000500007207 */ /* 0x000fce0004000000 */
.L_x_92:
[----:B------:R-:W-:Y:S01]  /*45e0*/  LOP3.LUT P0, RZ, R3, 0xff, RZ, 0xc0, !PT ;  /* 0x000000ff03ff7812 */ /* 0x000fe2000780c0ff */
[----:B------:R-:W-:-:S12]  /*45f0*/  IMAD.MOV.U32 R58, RZ, RZ, R0 ;  /* 0x000000ffff3a7224 */ /* 0x000fd800078e0000 */
[----:B------:R-:W-:Y:S05]  /*4600*/  @P0 BRA `(.L_x_95) ;  /* 0xffffffc800c40947 */ /* 0x000fea000383ffff */
[----:B------:R-:W-:Y:S05]  /*4610*/  EXIT ;  /* 0x000000000000794d */ /* 0x000fea0003800000 */
.L_x_4:
[----:B0-----:R-:W-:Y:S01]  /*4620*/  ULDC.64 UR4, c[0x0][0x650] ;  /* 0x0001940000047ab9 */ /* 0x001fe20000000a00 */
        /* <DEDUP_REMOVED lines=25> */
.L_x_97:
[--C-:B------:R-:W-:Y:S01]  /*47c0*/  SHF.R.U64 R12, R10, R14, R11.reuse ;  /* 0x0000000e0a0c7219 */ /* 0x100fe2000000120b */
[----:B------:R-:W0:Y:S01]  /*47d0*/  LDC R22, c[0x0][0x618] ;  /* 0x00018600ff167b82 */ /* 0x000e220000000800 */
[----:B------:R-:W-:Y:S01]  /*47e0*/  I2FP.F32.U32 R6, R4 ;  /* 0x0000000400067245 */ /* 0x000fe20000201000 */
[----:B------:R-:W-:Y:S01]  /*47f0*/  ULDC UR4, c[0x0][0x150] ;  /* 0x0000540000047ab9 */ /* 0x000fe20000000800 */
[----:B------:R-:W-:Y:S02]  /*4800*/  SHF.R.U32.HI R5, RZ, R14, R11 ;  /* 0x0000000eff057219 */ /* 0x000fe4000001160b */
[----:B------:R-:W-:Y:S01]  /*4810*/  IADD3 R9, P0, RZ, -R12, RZ ;  /* 0x8000000cff097210 */ /* 0x000fe20007f1e0ff */
[----:B------:R-:W-:Y:S01]  /*4820*/  FMUL R11, R6, UR4 ;  /* 0x00000004060b7c20 */ /* 0x000fe20008400000 */
[----:B------:R-:W-:Y:S01]  /*4830*/  ULDC UR4, c[0x0][0x154] ;  /* 0x0000550000047ab9 */ /* 0x000fe20000000800 */
[----:B------:R-:W1:Y:S02]  /*4840*/  LDC.64 R24, c[0x0][0x640] ;  /* 0x00019000ff187b82 */ /* 0x000e640000000a00 */
[----:B------:R-:W-:-:S02]  /*4850*/  IMAD.X R5, RZ, RZ, ~R5, P0 ;  /* 0x000000ffff057224 */ /* 0x000fc400000e0e05 */
[----:B------:R-:W2:Y:S01]  /*4860*/  F2I.U32.TRUNC.NTZ R11, R11 ;  /* 0x0000000b000b7305 */ /* 0x000ea2000020f000 */
[----:B------:R-:W-:-:S03]  /*4870*/  IMAD.WIDE.U32 R6, R9, R20, R16 ;  /* 0x0000001409067225 */ /* 0x000fc600078e0010 */
[----:B------:R-:W3:Y:S01]  /*4880*/  LDC R13, c[0x0][0x144] ;  /* 0x00005100ff0d7b82 */ /* 0x000ee20000000800 */
[----:B------:R-:W-:-:S04]  /*4890*/  IMAD R8, R5, R20, RZ ;  /* 0x0000001405087224 */ /* 0x000fc800078e02ff */
[----:B------:R-:W-:Y:S02]  /*48a0*/  IMAD R5, R9, R21, R8 ;  /* 0x0000001509057224 */ /* 0x000fe400078e0208 */
[----:B------:R-:W-:Y:S01]  /*48b0*/  IMAD.MOV.U32 R8, RZ, RZ, -0x1 ;  /* 0xffffffffff087424 */ /* 0x000fe200078e00ff */
[----:B------:R-:W4:Y:S01]  /*48c0*/  LDC R14, c[0x0][0x608] ;  /* 0x00018200ff0e7b82 */ /* 0x000f220000000800 */
[----:B------:R-:W-:Y:S01]  /*48d0*/  IMAD.IADD R5, R7, 0x1, R5 ;  /* 0x0000000107057824 */ /* 0x000fe200078e0205 */
[----:B------:R-:W-:-:S04]  /*48e0*/  I2FP.F32.U32 R7, R3 ;  /* 0x0000000300077245 */ /* 0x000fc80000201000 */
[-C--:B0-----:R-:W-:Y:S01]  /*48f0*/  SHF.R.U64 R10, R6, R22.reuse, R5 ;  /* 0x00000016060a7219 */ /* 0x081fe20000001205 */
[----:B--2---:R-:W-:Y:S01]  /*4900*/  IMAD.MOV R6, RZ, RZ, -R11 ;  /* 0x000000ffff067224 */ /* 0x004fe200078e0a0b */
[----:B------:R-:W0:Y:S01]  /*4910*/  LDC R9, c[0x0][0x658] ;  /* 0x00019600ff097b82 */ /* 0x000e220000000800 */
[----:B-1----:R-:W-:Y:S01]  /*4920*/  ISETP.NE.U32.AND P0, PT, R24, RZ, PT ;  /* 0x000000ff1800720c */ /* 0x002fe20003f05070 */
[----:B------:R-:W-:Y:S01]  /*4930*/  FMUL R7, R7, UR4 ;  /* 0x0000000407077c20 */ /* 0x000fe20008400000 */
[----:B------:R-:W-:Y:S02]  /*4940*/  SHF.R.U32.HI R5, RZ, R22, R5 ;  /* 0x00000016ff057219 */ /* 0x000fe40000011605 */
[----:B------:R-:W-:-:S03]  /*4950*/  ISETP.NE.AND.EX P0, PT, R25, RZ, PT, P0 ;  /* 0x000000ff1900720c */ /* 0x000fc60003f05300 */
[----:B------:R-:W1:Y:S01]  /*4960*/  LDC R20, c[0x0][0x148] ;  /* 0x00005200ff147b82 */ /* 0x000e620000000800 */
[----:B---3--:R-:W-:Y:S02]  /*4970*/  IMAD R23, R13, R6, R4 ;  /* 0x000000060d177224 */ /* 0x008fe400078e0204 */
[----:B------:R-:W-:-:S05]  /*4980*/  IMAD.MOV.U32 R6, RZ, RZ, 0x1 ;  /* 0x00000001ff067424 */ /* 0x000fca00078e00ff */
[----:B------:R-:W2:Y:S01]  /*4990*/  LDC R21, c[0x0][0x600] ;  /* 0x00018000ff157b82 */ /* 0x000ea20000000800 */
[-CC-:B----4-:R-:W-:Y:S02]  /*49a0*/  SHF.R.U64 R13, R10, R14.reuse, R5.reuse ;  /* 0x0000000e0a0d7219 */ /* 0x190fe40000001205 */
[----:B------:R-:W-:Y:S02]  /*49b0*/  SHF.R.U32.HI R4, RZ, R14, R5 ;  /* 0x0000000eff047219 */ /* 0x000fe40000011605 */
[----:B------:R3:W4:Y:S03]  /*49c0*/  F2I.U32.TRUNC.NTZ R14, R7 ;  /* 0x00000007000e7305 */ /* 0x000726000020f000 */
[----:B------:R-:W1:Y:S01]  /*49d0*/  LDC R26, c[0x0][0x648] ;  /* 0x00019200ff1a7b82 */ /* 0x000e620000000800 */
[-C--:B0-----:R-:W-:Y:S02]  /*49e0*/  SHF.R.U64 R15, R13, R9.reuse, R4 ;  /* 0x000000090d0f7219 */ /* 0x081fe40000001204 */
[----:B------:R-:W-:-:S02]  /*49f0*/  SHF.L.U32 R8, R8, R9, RZ ;  /* 0x0000000908087219 */ /* 0x000fc400000006ff */
[-C--:B------:R-:W-:Y:S01]  /*4a00*/  SHF.R.U32.HI R5, RZ, R9.reuse, R4 ;  /* 0x00000009ff057219 */ /* 0x080fe20000011604 */
[----:B------:R-:W-:Y:S01]  /*4a10*/  IMAD.MOV.U32 R4, RZ, RZ, R15 ;  /* 0x000000ffff047224 */ /* 0x000fe200078e000f */
[----:B------:R-:W-:Y:S01]  /*4a20*/  SHF.L.U32 R22, R6, R9, RZ ;  /* 0x0000000906167219 */ /* 0x000fe200000006ff */
[----:B------:R-:W0:Y:S01]  /*4a30*/  LDC R27, c[0x0][0x638] ;  /* 0x00018e00ff1b7b82 */ /* 0x000e220000000800 */
[----:B------:R-:W-:-:S07]  /*4a40*/  LOP3.LUT R28, RZ, R8, RZ, 0x33, !PT ;  /* 0x00000008ff1c7212 */ /* 0x000fce00078e33ff */
        /* <DEDUP_REMOVED lines=12> */
.L_x_98:
[----:B------:R-:W-:Y:S01]  /*4b10*/  ISETP.NE.AND P0, PT, R2, 0x1, PT ;  /* 0x000000010200780c */ /* 0x000fe20003f05270 */
[----:B--2---:R-:W-:Y:S01]  /*4b20*/  VIADD R7, R21, 0xffffffff ;  /* 0xffffffff15077836 */ /* 0x004fe20000000000 */
[----:B-1----:R-:W-:Y:S01]  /*4b30*/  SHF.R.U64 R5, R4, R26, R5 ;  /* 0x0000001a04057219 */ /* 0x002fe20000001205 */
[----:B------:R-:W-:Y:S01]  /*4b40*/  IMAD.MOV R14, RZ, RZ, -R14 ;  /* 0x000000ffff0e7224 */ /* 0x000fe200078e0a0e */
[----:B------:R-:W-:Y:S01]  /*4b50*/  LOP3.LUT R4, R13, R28, RZ, 0xc0, !PT ;  /* 0x0000001c0d047212 */ /* 0x000fe200078ec0ff */
[----:B------:R-:W-:Y:S01]  /*4b60*/  IMAD.MOV.U32 R8, RZ, RZ, R12 ;  /* 0x000000ffff087224 */ /* 0x000fe200078e000c */
[----:B------:R-:W-:Y:S01]  /*4b70*/  LOP3.LUT R10, R10, R7, RZ, 0xc0, !PT ;  /* 0x000000070a0a7212 */ /* 0x000fe200078ec0ff */
[----:B------:R-:W-:Y:S02]  /*4b80*/  IMAD.MOV R6, RZ, RZ, -R5 ;  /* 0x000000ffff067224 */ /* 0x000fe400078e0a05 */
[----:B------:R-:W-:-:S04]  /*4b90*/  IMAD R4, R22, R5, R4 ;  /* 0x0000000516047224 */ /* 0x000fc800078e0204 */
[----:B------:R-:W-:Y:S02]  /*4ba0*/  @P0 IMAD R23, R20, R14, R3 ;  /* 0x0000000e14170224 */ /* 0x000fe400078e0203 */
[----:B0-----:R-:W-:Y:S02]  /*4bb0*/  IMAD R3, R6, R27, R15 ;  /* 0x0000001b06037224 */ /* 0x001fe400078e020f */
[----:B------:R-:W-:Y:S02]  /*4bc0*/  IMAD R7, R4, R29, R23 ;  /* 0x0000001d04077224 */ /* 0x000fe400078e0217 */
[----:B------:R-:W-:Y:S02]  /*4bd0*/  IMAD R4, R3, R21, R10 ;  /* 0x0000001503047224 */ /* 0x000fe400078e020a */
[----:B------:R-:W-:-:S03]  /*4be0*/  IMAD.MOV.U32 R6, RZ, RZ, 0x1 ;  /* 0x00000001ff067424 */ /* 0x000fc600078e00ff */
[----:B------:R-:W-:Y:S02]  /*4bf0*/  SEL R9, R4, R7, !P0 ;  /* 0x0000000704097207 */ /* 0x000fe40004000000 */
[----:B------:R-:W-:-:S07]  /*4c00*/  SEL R7, R7, R4, !P0 ;  /* 0x0000000407077207 */ /* 0x000fce0004000000 */
.L_x_96:
[----:B------:R-:W-:-:S08]  /*4c10*/  NOP ;  /* 0x0000000000007918 */ /* 0x000fd00000000000 */
[----:B------:R-:W0:-:S00]  /*4c20*/  USETMAXREG.DEALLOC.CTAPOOL 0x28 ;  /* 0x00000028000079c8 */ /* 0x000e0000080e0500 */
[----:B0-----:R-:W-:-:S13]  /*4c30*/  ISETP.NE.AND P0, PT, R0, RZ, PT ;  /* 0x000000ff0000720c */ /* 0x001fda0003f05270 */
[----:B------:R-:W-:Y:S05]  /*4c40*/  @P0 EXIT ;  /* 0x000000000000094d */ /* 0x000fea0003800000 */
[----:B------:R-:W-:Y:S01]  /*4c50*/  LOP3.LUT P0, RZ, R6, 0xff, RZ, 0xc0, !PT ;  /* 0x000000ff06ff7812 */ /* 0x000fe2000780c0ff */
[----:B------:R-:W-:Y:S02]  /*4c60*/  IMAD.MOV.U32 R0, RZ, RZ, 0x1 ;  /* 0x00000001ff007424 */ /* 0x000fe400078e00ff */
[----:B------:R-:W-:-:S10]  /*4c70*/  IMAD.MOV.U32 R12, RZ, RZ, RZ ;  /* 0x000000ffff0c7224 */ /* 0x000fd400078e00ff */
[----:B------:R-:W-:Y:S05]  /*4c80*/  @!P0 BRA `(.L_x_99) ;  /* 0x0000000c00508947 */ /* 0x000fea0003800000 */
[----:B------:R-:W0:Y:S01]  /*4c90*/  LDC R0, c[0x0][0x28c] ;  /* 0x0000a300ff007b82 */ /* 0x000e220000000800 */
[----:B------:R-:W-:Y:S01]  /*4ca0*/  ULDC UR5, c[0x0][0x658] ;  /* 0x0001960000057ab9 */ /* 0x000fe20000000800 */
[----:B------:R-:W-:Y:S01]  /*4cb0*/  UMOV UR7, 0xffffffff ;  /* 0xffffffff00077882 */ /* 0x000fe20000000000 */
[----:B------:R-:W-:Y:S01]  /*4cc0*/  ULDC UR6, c[0x0][0xc] ;  /* 0x0000030000067ab9 */ /* 0x000fe20000000800 */
[----:B------:R-:W-:Y:S01]  /*4cd0*/  USHF.L.U32 UR8, UR7, UR5, URZ ;  /* 0x0000000507087299 */ /* 0x000fe2000800063f */
[C---:B------:R-:W-:Y:S01]  /*4ce0*/  LOP3.LUT P2, RZ, R18.reuse, 0x7f, RZ, 0xc0, !PT ;  /* 0x0000007f12ff7812 */ /* 0x040fe2000784c0ff */
[----:B------:R-:W-:Y:S01]  /*4cf0*/  UMOV UR9, 0x1 ;  /* 0x0000000100097882 */ /* 0x000fe20000000000 */
[----:B------:R-:W-:Y:S01]  /*4d00*/  ULDC UR7, c[0x0][0x10] ;  /* 0x0000040000077ab9 */ /* 0x000fe20000000800 */
[----:B------:R-:W-:Y:S01]  /*4d10*/  USHF.L.U32 UR21, UR9, UR5, URZ ;  /* 0x0000000509157299 */ /* 0x000fe2000800063f */
[----:B------:R-:W-:Y:S01]  /*4d20*/  LOP3.LUT P0, RZ, R18, 0x1f, RZ, 0xc0, !PT ;  /* 0x0000001f12ff7812 */ /* 0x000fe2000780c0ff */
[----:B------:R-:W-:Y:S01]  /*4d30*/  UIMAD.WIDE.U32 UR6, UR6, UR7, URZ ;  /* 0x00000007060672a5 */ /* 0x000fe2000f8e003f */
[----:B------:R-:W-:Y:S01]  /*4d40*/  BSSY B0, `(.L_x_99) ;  /* 0x00000c8000007945 */ /* 0x000fe20003800000 */
[----:B------:R-:W-:Y:S01]  /*4d50*/  ULDC UR5, c[0x0][0x14] ;  /* 0x0000050000057ab9 */ /* 0x000fe20000000800 */
[----:B------:R-:W-:Y:S01]  /*4d60*/  IMAD.MOV.U32 R13, RZ, RZ, 0x1 ;  /* 0x00000001ff0d7424 */ /* 0x000fe200078e00ff */
[----:B------:R-:W-:Y:S01]  /*4d70*/  UIMAD.WIDE.U32 UR22, UR6, UR5, URZ ;  /* 0x00000005061672a5 */ /* 0x000fe2000f8e003f */
[----:B------:R-:W-:Y:S01]  /*4d80*/  LOP3.LUT R11, R19, 0x2, RZ, 0xfc, !PT ;  /* 0x00000002130b7812 */ /* 0x000fe200078efcff */
[----:B------:R-:W-:Y:S01]  /*4d90*/  UIMAD UR5, UR7, UR5, URZ ;  /* 0x00000005070572a4 */ /* 0x000fe2000f8e023f */
[----:B------:R-:W-:Y:S01]  /*4da0*/  PLOP3.LUT P0, PT, P0, P2, PT, 0x8a, 0x0 ;  /* 0x000000000000781c */ /* 0x000fe20000705172 */
[----:B------:R-:W-:Y:S01]  /*4db0*/  IMAD.MOV.U32 R12, RZ, RZ, RZ ;  /* 0x000000ffff0c7224 */ /* 0x000fe200078e00ff */
[----:B------:R-:W-:Y:S01]  /*4dc0*/  ULDC UR4, c[0x0][0x600] ;  /* 0x0001800000047ab9 */ /* 0x000fe20000000800 */
[----:B------:R-:W-:-:S02]  /*4dd0*/  ULOP3.LUT UR13, URZ, UR8, URZ, 0x33, !UPT ;  /* 0x000000083f0d7292 */ /* 0x000fc4000f8e333f */
[----:B------:R-:W-:Y:S01]  /*4de0*/  UIADD3 UR4, UR4, -0x1, URZ ;  /* 0xffffffff04047890 */ /* 0x000fe2000fffe03f */
[----:B0-----:R-:W-:Y:S01]  /*4df0*/  VIADD R0, R0, 0x1f ;  /* 0x0000001f00007836 */ /* 0x001fe20000000000 */
[----:B------:R-:W-:Y:S01]  /*4e00*/  UIADD3 UR5, UR23, UR5, URZ ;  /* 0x0000000517057290 */ /* 0x000fe2000fffe03f */
[----:B------:R-:W-:-:S03]  /*4e10*/  ULDC.64 UR30, c[0x0][0x198] ;  /* 0x00006600001e7ab9 */ /* 0x000fc60000000a00 */
[----:B------:R-:W-:-:S04]  /*4e20*/  SHF.R.S32.HI R3, RZ, 0x1f, R0 ;  /* 0x0000001fff037819 */ /* 0x000fc80000011400 */
[----:B------:R-:W-:Y:S01]  /*4e30*/  LEA.HI R3, R3, R0, RZ, 0x5 ;  /* 0x0000000003037211 */ /* 0x000fe200078f28ff */
[----:B------:R-:W-:-:S03]  /*4e40*/  IMAD.MOV.U32 R0, RZ, RZ, 0x1 ;  /* 0x00000001ff007424 */ /* 0x000fc600078e00ff */
[----:B------:R-:W-:-:S05]  /*4e50*/  SHF.R.S32.HI R3, RZ, 0x5, R3 ;  /* 0x00000005ff037819 */ /* 0x000fca0000011403 */
[----:B------:R-:W-:-:S07]  /*4e60*/  VIADD R10, R3, 0x1 ;  /* 0x00000001030a7836 */ /* 0x000fce0000000000 */
.L_x_111:
[----:B------:R-:W-:-:S03]  /*4e70*/  UMOV UR6, 0xffffffff ;  /* 0xffffffff00067882 */ /* 0x000fc60000000000 */
[----:B------:R-:W-:Y:S05]  /*4e80*/  BRA.DIV UR6, `(.L_x_100) ;  /* 0x0000001606b47947 */ /* 0x000fea000b800000 */
[----:B------:R-:W-:-:S13]  /*4e90*/  ELECT P6, URZ, PT ;  /* 0x00000000003f782f */ /* 0x000fda00038c0000 */
.L_x_136:
[----:B------:R-:W-:Y:S04]  /*4ea0*/  BSSY B1, `(.L_x_101) ;  /* 0x0000040000017945 */ /* 0x000fe80003800000 */
[----:B------:R-:W-:Y:S05]  /*4eb0*/  @!P6 BRA `(.L_x_102) ;  /* 0x0000000000f8e947 */ /* 0x000fea0003800000 */
[----:B------:R-:W0:Y:S02]  /*4ec0*/  LDC R4, c[0x0][0x28c] ;  /* 0x0000a300ff047b82 */ /* 0x000e240000000800 */
[----:B0-----:R-:W-:-:S13]  /*4ed0*/  ISETP.GE.AND P1, PT, R4, 0x1, PT ;  /* 0x000000010400780c */ /* 0x001fda0003f26270 */
[----:B------:R-:W-:Y:S05]  /*4ee0*/  @!P1 BRA `(.L_x_102) ;  /* 0x0000000000ec9947 */ /* 0x000fea0003800000 */
[----:B------:R-:W-:Y:S02]  /*4ef0*/  IMAD.SHL.U32 R15, R7, 0x80, RZ ;  /* 0x00000080070f7824 */ /* 0x000fe400078e00ff */
[----:B------:R-:W-:Y:S02]  /*4f00*/  IMAD.SHL.U32 R18, R9, 0x40, RZ ;  /* 0x0000004009127824 */ /* 0x000fe400078e00ff */
[----:B------:R-:W-:Y:S02]  /*4f10*/  IMAD.MOV.U32 R20, RZ, RZ, RZ ;  /* 0x000000ffff147224 */ /* 0x000fe400078e00ff */
[----:B------:R-:W-:Y:S02]  /*4f20*/  IMAD.MOV.U32 R4, RZ, RZ, R10 ;  /* 0x000000ffff047224 */ /* 0x000fe400078e000a */
[----:B------:R-:W-:Y:S02]  /*4f30*/  IMAD.MOV.U32 R5, RZ, RZ, R0 ;  /* 0x000000ffff057224 */ /* 0x000fe400078e0000 */
[----:B------:R-:W-:-:S02]  /*4f40*/  IMAD.MOV.U32 R6, RZ, RZ, R12 ;  /* 0x000000ffff067224 */ /* 0x000fc400078e000c */
[----:B------:R-:W-:-:S07]  /*4f50*/  VIADD R22, R15, 0x40 ;  /* 0x000000400f167836 */ /* 0x000fce0000000000 */
.L_x_106:
[----:B------:R-:W0:Y:S01]  /*4f60*/  S2R R14, SR_CgaCtaId ;  /* 0x00000000000e7919 */ /* 0x000e220000008800 */
[----:B------:R-:W-:Y:S01]  /*4f70*/  MOV R7, 0x400 ;  /* 0x0000040000077802 */ /* 0x000fe20000000f00 */
[----:B------:R-:W1:Y:S03]  /*4f80*/  @!P2 LDC R9, c[0x0][0x500] ;  /* 0x00014000ff09ab82 */ /* 0x000e660000000800 */
[----:B0-----:R-:W-:Y:S02]  /*4f90*/  LEA R21, R14, R7, 0x18 ;  /* 0x000000070e157211 */ /* 0x001fe400078ec0ff */
[----:B------:R-:W-:-:S03]  /*4fa0*/  SHF.L.U32 R7, R5, 0x1f, RZ ;  /* 0x0000001f05077819 */ /* 0x000fc600000006ff */
[----:B------:R-:W-:-:S04]  /*4fb0*/  IMAD R14, R6, 0x8, R21 ;  /* 0x00000008060e7824 */ /* 0x000fc800078e0215 */
[----:B------:R-:W0:Y:S02]  /*4fc0*/  SYNCS.PHASECHK.TRANS64.TRYWAIT P1, [R14+URZ+0x90], R7 ;  /* 0x000090070e0075a7 */ /* 0x000e24000802017f */
[----:B01----:R-:W-:Y:S05]  /*4fd0*/  @!P1 BRA `(.L_x_103) ;  /* 0x0000001400809947 */ /* 0x003fea0003800000 */
.L_x_137:
[----:B0-----:R-:W-:Y:S01]  /*4fe0*/  PRMT R7, R11, 0x9910, RZ ;  /* 0x000099100b077816 */ /* 0x001fe200000000ff */
[----:B------:R0:W-:Y:S03]  /*4ff0*/  @!P2 SYNCS.ARRIVE.TRANS64 RZ, [R14+URZ], R9 ;  /* 0x000000090effa9a7 */ /* 0x0001e6000800003f */
[----:B------:R-:W-:-:S13]  /*5000*/  ISETP.NE.AND P1, PT, R7, 0x2, PT ;  /* 0x000000020700780c */ /* 0x000fda0003f25270 */
[----:B0-----:R-:W-:Y:S05]  /*5010*/  @P1 BRA `(.L_x_104) ;  /* 0x0000000000041947 */ /* 0x001fea0003800000 */
[----:B------:R-:W-:Y:S01]  /*5020*/  BPT.TRAP 0x1 ;  /* 0x000000040000795c */ /* 0x000fe20000300000 */
.L_x_104:
[----:B------:R-:W-:Y:S05]  /*5030*/  @P0 BRA `(.L_x_105) ;  /* 0x0000000000040947 */ /* 0x000fea0003800000 */
[----:B------:R-:W-:Y:S01]  /*5040*/  BPT.TRAP 0x1 ;  /* 0x000000040000795c */ /* 0x000fe20000300000 */
.L_x_105:
[--C-:B------:R-:W-:Y:S01]  /*5050*/  IMAD R7, R6, 0x2000, R21.reuse ;  /* 0x0000200006077824 */ /* 0x100fe200078e0215 */
[----:B------:R-:W-:Y:S01]  /*5060*/  R2UR UR25, R14 ;  /* 0x000000000e1972ca */ /* 0x000fe200000e0000 */
[----:B------:R-:W-:Y:S01]  /*5070*/  IMAD R21, R6, 0x1000, R21 ;  /* 0x0000100006157824 */ /* 0x000fe200078e0215 */
[----:B------:R-:W-:Y:S01]  /*5080*/  R2UR UR27, R20 ;  /* 0x00000000141b72ca */ /* 0x000fe200000e0000 */
[----:B------:R-:W-:Y:S01]  /*5090*/  VIADD R4, R4, 0xffffffff ;  /* 0xffffffff04047836 */ /* 0x000fe20000000000 */
[----:B------:R-:W-:Y:S01]  /*50a0*/  R2UR UR16, R7 ;  /* 0x00000000071072ca */ /* 0x000fe200000e0000 */
[----:B------:R-:W-:Y:S01]  /*50b0*/  UIADD3 UR6, UP0, UR30, 0xf0, URZ ;  /* 0x000000f01e067890 */ /* 0x000fe2000ff1e03f */
[----:B------:R-:W-:Y:S01]  /*50c0*/  R2UR UR8, R21 ;  /* 0x00000000150872ca */ /* 0x000fe200000e0000 */
[----:B------:R-:W-:Y:S01]  /*50d0*/  UIADD3 UR32, UP1, UR30, 0x1f0, URZ ;  /* 0x000001f01e207890 */ /* 0x000fe2000ff3e03f */
[----:B------:R-:W-:Y:S01]  /*50e0*/  R2UR UR28, R8 ;  /* 0x00000000081c72ca */ /* 0x000fe200000e0000 */
[----:B------:R-:W-:Y:S01]  /*50f0*/  UIADD3.X UR7, URZ, UR31, URZ, UP0, !UPT ;  /* 0x0000001f3f077290 */ /* 0x000fe200087fe43f */
[----:B------:R-:W-:Y:S01]  /*5100*/  R2UR UR26, R15 ;  /* 0x000000000f1a72ca */ /* 0x000fe200000e0000 */
[----:B------:R-:W-:Y:S01]  /*5110*/  VIADD R6, R6, 0x1 ;  /* 0x0000000106067836 */ /* 0x000fe20000000000 */
[----:B------:R-:W-:Y:S01]  /*5120*/  R2UR UR18, R22 ;  /* 0x00000000161272ca */ /* 0x000fe200000e0000 */
[----:B------:R-:W-:Y:S01]  /*5130*/  UIADD3.X UR33, URZ, UR31, URZ, UP1, !UPT ;  /* 0x0000001f3f217290 */ /* 0x000fe20008ffe43f */
[----:B------:R-:W-:Y:S01]  /*5140*/  R2UR UR11, R18 ;  /* 0x00000000120b72ca */ /* 0x000fe200000e0000 */
[----:B------:R-:W-:Y:S01]  /*5150*/  UMOV UR14, 0x0 ;  /* 0x00000000000e7882 */ /* 0x000fe20000000000 */
[----:B------:R-:W-:Y:S01]  /*5160*/  ISETP.GT.AND P3, PT, R4, 0x1, PT ;  /* 0x000000010400780c */ /* 0x000fe20003f64270 */
[----:B------:R-:W-:Y:S01]  /*5170*/  UIADD3 UR24, UR16, 0x200, URZ ;  /* 0x0000020010187890 */ /* 0x000fe2000fffe03f */
[----:B------:R-:W-:Y:S01]  /*5180*/  ISETP.NE.AND P1, PT, R6, 0x12, PT ;  /* 0x000000120600780c */ /* 0x000fe20003f25270 */
[----:B------:R-:W-:Y:S01]  /*5190*/  UIADD3 UR16, UR16, 0x1200, URZ ;  /* 0x0000120010107890 */ /* 0x000fe2000fffe03f */
[----:B------:R-:W-:Y:S01]  /*51a0*/  VIADD R20, R20, 0x20 ;  /* 0x0000002014147836 */ /* 0x000fe20000000000 */
[----:B------:R-:W-:Y:S01]  /*51b0*/  UIADD3 UR8, UR8, 0x24200, URZ ;  /* 0x0002420008087890 */ /* 0x000fe2000fffe03f */
[----:B------:R-:W-:Y:S01]  /*51c0*/  SEL R14, RZ, 0x1, P1 ;  /* 0x00000001ff0e7807 */ /* 0x000fe20000800000 */
[----:B------:R-:W-:Y:S01]  /*51d0*/  UMOV UR15, 0x10000000 ;  /* 0x10000000000f7882 */ /* 0x000fe20000000000 */
[----:B------:R-:W-:Y:S01]  /*51e0*/  UMOV UR17, UR25 ;  /* 0x0000001900117c82 */ /* 0x000fe20008000000 */
[----:B------:R-:W-:Y:S01]  /*51f0*/  UMOV UR19, UR27 ;  /* 0x0000001b00137c82 */ /* 0x000fe20008000000 */
[----:B------:R-:W-:Y:S01]  /*5200*/  UMOV UR20, UR28 ;  /* 0x0000001c00147c82 */ /* 0x000fe20008000000 */
[----:B------:R0:W-:Y:S01]  /*5210*/  UTMALDG.3D [UR24], [UR6], desc[UR14] ;  /* 0x00000e18060075b4 */ /* 0x0001e20008011000 */
[----:B------:R-:W-:Y:S01]  /*5220*/  UMOV UR9, UR25 ;  /* 0x0000001900097c82 */ /* 0x000fe20008000000 */
[----:B------:R-:W-:Y:S01]  /*5230*/  UMOV UR10, UR27 ;  /* 0x0000001b000a7c82 */ /* 0x000fe20008000000 */
[----:B------:R-:W-:Y:S01]  /*5240*/  UMOV UR12, UR28 ;  /* 0x0000001c000c7c82 */ /* 0x000fe20008000000 */
[----:B------:R-:W-:-:S02]  /*5250*/  LOP3.LUT R5, R5, R14, RZ, 0x3c, !PT ;  /* 0x0000000e05057212 */ /* 0x000fc400078e3cff */
[----:B------:R-:W-:Y:S01]  /*5260*/  SEL R6, R6, RZ, P1 ;  /* 0x000000ff06067207 */ /* 0x000fe20000800000 */
[----:B------:R0:W-:Y:S01]  /*5270*/  UTMALDG.3D [UR16], [UR6], desc[UR14] ;  /* 0x00000e10060075b4 */ /* 0x0001e20008011000 */
[----:B------:R0:W-:Y:S02]  /*5280*/  UTMALDG.3D [UR8], [UR32], desc[UR14] ;  /* 0x00000e08200075b4 */ /* 0x0001e40008011000 */
[----:B0-----:R-:W-:Y:S05]  /*5290*/  @P3 BRA `(.L_x_106) ;  /* 0xfffffffc00303947 */ /* 0x001fea000383ffff */
.L_x_102:
[----:B------:R-:W-:Y:S05]  /*52a0*/  BSYNC B1 ;  /* 0x0000000000017941 */ /* 0x000fea0003800000 */
.L_x_101:
[----:B------:R-:W-:Y:S01]  /*52b0*/  LOP3.LUT P3, RZ, R13, 0xff, RZ, 0xc0, !PT ;  /* 0x000000ff0dff7812 */ /* 0x000fe2000786c0ff */
[----:B------:R-:W-:Y:S01]  /*52c0*/  IMAD.IADD R12, R3, 0x1, R12 ;  /* 0x00000001030c7824 */ /* 0x000fe200078e020c */
[----:B------:R-:W-:Y:S01]  /*52d0*/  IADD3 R16, P4, R16, UR22, RZ ;  /* 0x0000001610107c10 */ /* 0x000fe2000ff9e0ff */
[----:B------:R-:W-:Y:S01]  /*52e0*/  ULDC.64 UR6, c[0x0][0x650] ;  /* 0x0001940000067ab9 */ /* 0x000fe20000000a00 */
[----:B------:R-:W-:Y:S01]  /*52f0*/  BSSY B1, `(.L_x_107) ;  /* 0x000006a000017945 */ /* 0x000fe20003800000 */
[----:B------:R-:W-:Y:S01]  /*5300*/  IMAD.MOV.U32 R9, RZ, RZ, -0x1 ;  /* 0xffffffffff097424 */ /* 0x000fe200078e00ff */
[----:B------:R-:W-:Y:S01]  /*5310*/  ISETP.GT.U32.AND P1, PT, R12, 0x11, PT ;  /* 0x000000110c00780c */ /* 0x000fe20003f24070 */
[----:B------:R-:W-:Y:S01]  /*5320*/  IMAD.MOV.U32 R8, RZ, RZ, -0x1 ;  /* 0xffffffffff087424 */ /* 0x000fe200078e00ff */
[----:B------:R-:W-:Y:S02]  /*5330*/  IADD3.X R17, R17, UR5, RZ, P4, !PT ;  /* 0x0000000511117c10 */ /* 0x000fe4000a7fe4ff */
[----:B------:R-:W-:-:S02]  /*5340*/  ISETP.LT.U32.AND P1, PT, R3, 0x12, P1 ;  /* 0x000000120300780c */ /* 0x000fc40000f21070 */
[----:B------:R-:W-:Y:S01]  /*5350*/  PRMT R13, RZ, 0x7610, R13 ;  /* 0x00007610ff0d7816 */ /* 0x000fe2000000000d */
[----:B------:R-:W0:Y:S01]  /*5360*/  @P3 S2R R5, SR_CgaCtaId ;  /* 0x0000000000053919 */ /* 0x000e220000008800 */
[----:B------:R-:W-:-:S04]  /*5370*/  @P3 MOV R4, 0x400 ;  /* 0x0000040000043802 */ /* 0x000fc80000000f00 */
[----:B0-----:R-:W-:Y:S01]  /*5380*/  @P3 LEA R6, R5, R4, 0x18 ;  /* 0x0000000405063211 */ /* 0x001fe200078ec0ff */
[----:B------:R-:W-:-:S03]  /*5390*/  IMAD.WIDE.U32 R4, R12, 0x38e38e39, RZ ;  /* 0x38e38e390c047825 */ /* 0x000fc600078e00ff */
[----:B------:R0:W-:Y:S01]  /*53a0*/  @P3 SYNCS.ARRIVE.TRANS64.A1T0 RZ, [R6+URZ+0x138], RZ ;  /* 0x000138ff06ff39a7 */ /* 0x0001e2000810003f */
[----:B------:R-:W-:Y:S02]  /*53b0*/  ISETP.GE.U32.AND P3, PT, R3, 0x12, PT ;  /* 0x000000120300780c */ /* 0x000fe40003f66070 */
[----:B------:R-:W-:Y:S02]  /*53c0*/  SHF.R.U32.HI R7, RZ, 0x2, R5 ;  /* 0x00000002ff077819 */ /* 0x000fe40000011605 */
[----:B------:R-:W-:Y:S02]  /*53d0*/  SEL R5, RZ, 0x1, !P1 ;  /* 0x00000001ff057807 */ /* 0x000fe40004800000 */
[----:B------:R-:W-:Y:S01]  /*53e0*/  ISETP.GE.U32.AND P1, PT, R16, UR6, PT ;  /* 0x0000000610007c0c */ /* 0x000fe2000bf26070 */
[----:B------:R-:W-:Y:S01]  /*53f0*/  IMAD R12, R7, -0x12, R12 ;  /* 0xffffffee070c7824 */ /* 0x000fe200078e020c */
[----:B------:R-:W-:Y:S02]  /*5400*/  LOP3.LUT R0, R0, R5, RZ, 0x3c, !PT ;  /* 0x0000000500007212 */ /* 0x000fe400078e3cff */
[----:B------:R-:W-:-:S02]  /*5410*/  ISETP.GE.U32.AND.EX P1, PT, R17, UR7, PT, P1 ;  /* 0x0000000711007c0c */ /* 0x000fc4000bf26110 */
[----:B------:R-:W-:Y:S02]  /*5420*/  PRMT R4, RZ, 0x7610, R4 ;  /* 0x00007610ff047816 */ /* 0x000fe40000000004 */
[----:B------:R-:W-:Y:S01]  /*5430*/  @P3 LOP3.LUT R0, R0, 0x1, R7, 0x78, !PT ;  /* 0x0000000100003812 */ /* 0x000fe200078e7807 */
[----:B------:R-:W-:-:S08]  /*5440*/  IMAD.MOV.U32 R7, RZ, RZ, -0x1 ;  /* 0xffffffffff077424 */ /* 0x000fd000078e00ff */
[----:B0-----:R-:W-:Y:S05]  /*5450*/  @P1 BRA `(.L_x_108) ;  /* 0x00000004004c1947 */ /* 0x001fea0003800000 */
[----:B------:R-:W-:Y:S01]  /*5460*/  ULDC.64 UR6, c[0x0][0x628] ;  /* 0x00018a0000067ab9 */ /* 0x000fe20000000a00 */
[----:B------:R-:W0:Y:S01]  /*5470*/  S2R R15, SR_CTAID.X ;  /* 0x00000000000f7919 */ /* 0x000e220000002500 */
[----:B------:R-:W-:Y:S01]  /*5480*/  ISETP.NE.U32.AND P1, PT, RZ, UR6, PT ;  /* 0x00000006ff007c0c */ /* 0x000fe2000bf25070 */
[----:B------:R-:W-:Y:S01]  /*5490*/  ULDC UR9, c[0x0][0x630] ;  /* 0x00018c0000097ab9 */ /* 0x000fe20000000800 */
[----:B------:R-:W-:Y:S01]  /*54a0*/  IMAD.MOV.U32 R4, RZ, RZ, R16 ;  /* 0x000000ffff047224 */ /* 0x000fe200078e0010 */
[----:B------:R-:W1:Y:S01]  /*54b0*/  S2R R14, SR_CTAID.Y ;  /* 0x00000000000e7919 */ /* 0x000e620000002600 */
[----:B------:R-:W-:Y:S01]  /*54c0*/  ISETP.NE.AND.EX P1, PT, RZ, UR7, PT, P1 ;  /* 0x00000007ff007c0c */ /* 0x000fe2000bf25310 */
[----:B------:R-:W-:-:S12]  /*54d0*/  IMAD.MOV.U32 R5, RZ, RZ, R17 ;  /* 0x000000ffff057224 */ /* 0x000fd800078e0011 */
[----:B------:R-:W-:Y:S05]  /*54e0*/  @!P1 BRA `(.L_x_109) ;  /* 0x0000000000289947 */ /* 0x000fea0003800000 */
[----:B------:R-:W-:Y:S02]  /*54f0*/  ULDC UR8, c[0x0][0x634] ;  /* 0x00018d0000087ab9 */ /* 0x000fe40000000800 */
[----:B------:R-:W-:-:S05]  /*5500*/  IADD3 R9, P1, R16, UR8, RZ ;  /* 0x0000000810097c10 */ /* 0x000fca000ff3e0ff */
[----:B------:R-:W-:-:S04]  /*5510*/  IMAD.X R21, RZ, RZ, R17, P1 ;  /* 0x000000ffff157224 */ /* 0x000fc800008e0611 */
[----:B------:R-:W-:-:S04]  /*5520*/  IMAD.WIDE.U32 R6, R21, UR6, RZ ;  /* 0x0000000615067c25 */ /* 0x000fc8000f8e00ff */
[----:B------:R-:W-:-:S04]  /*5530*/  IMAD.WIDE.U32 R6, P1, R9, UR7, R6 ;  /* 0x0000000709067c25 */ /* 0x000fc8000f820006 */
[----:B------:R-:W-:-:S04]  /*5540*/  IMAD.WIDE.U32 R8, R9, UR6, RZ ;  /* 0x0000000609087c25 */ /* 0x000fc8000f8e00ff */
[----:B------:R-:W-:Y:S01]  /*5550*/  IMAD.X R5, RZ, RZ, RZ, P1 ;  /* 0x000000ffff057224 */ /* 0x000fe200008e06ff */
[----:B------:R-:W-:Y:S01]  /*5560*/  IADD3 RZ, P1, R9, R6, RZ ;  /* 0x0000000609ff7210 */ /* 0x000fe20007f3e0ff */
[----:B------:R-:W-:-:S04]  /*5570*/  IMAD.MOV.U32 R4, RZ, RZ, R7 ;  /* 0x000000ffff047224 */ /* 0x000fc800078e0007 */
[----:B------:R-:W-:-:S08]  /*5580*/  IMAD.WIDE.U32.X R4, R21, UR7, R4, P1 ;  /* 0x0000000715047c25 */ /* 0x000fd000088e0404 */
.L_x_109:
[--C-:B------:R-:W-:Y:S01]  /*5590*/  SHF.R.U64 R8, R4, UR9, R5.reuse ;  /* 0x0000000904087c19 */ /* 0x100fe20008001205 */
[----:B------:R-:W-:Y:S01]  /*55a0*/  ULDC.64 UR6, c[0x0][0x620] ;  /* 0x0001880000067ab9 */ /* 0x000fe20000000a00 */
[----:B------:R-:W-:Y:S01]  /*55b0*/  SHF.R.U32.HI R4, RZ, UR9, R5 ;  /* 0x00000009ff047c19 */ /* 0x000fe20008011605 */
[----:B------:R-:W2:Y:S01]  /*55c0*/  LDC R24, c[0x0][0x144] ;  /* 0x00005100ff187b82 */ /* 0x000ea20000000800 */
[----:B------:R-:W-:Y:S01]  /*55d0*/  IADD3 R7, P1, RZ, -R8, RZ ;  /* 0x80000008ff077210 */ /* 0x000fe20007f3e0ff */
[----:B------:R-:W-:Y:S01]  /*55e0*/  ULDC.64 UR10, c[0x0][0x640] ;  /* 0x00019000000a7ab9 */ /* 0x000fe20000000a00 */
[----:B0-----:R-:W-:Y:S01]  /*55f0*/  I2FP.F32.U32 R9, R15 ;  /* 0x0000000f00097245 */ /* 0x001fe20000201000 */
[----:B------:R-:W-:Y:S02]  /*5600*/  ULDC UR8, c[0x0][0x608] ;  /* 0x0001820000087ab9 */ /* 0x000fe40000000800 */
[----:B------:R-:W-:Y:S01]  /*5610*/  IMAD.X R4, RZ, RZ, ~R4, P1 ;  /* 0x000000ffff047224 */ /* 0x000fe200008e0e04 */
[----:B------:R-:W-:Y:S01]  /*5620*/  ISETP.NE.U32.AND P1, PT, RZ, UR10, PT ;  /* 0x0000000aff007c0c */ /* 0x000fe2000bf25070 */
[----:B------:R-:W0:Y:S02]  /*5630*/  LDC R21, c[0x0][0x148] ;  /* 0x00005200ff157b82 */ /* 0x000e240000000800 */
[----:B------:R-:W-:Y:S01]  /*5640*/  IMAD R6, R4, UR6, RZ ;  /* 0x0000000604067c24 */ /* 0x000fe2000f8e02ff */
[----:B------:R-:W-:Y:S01]  /*5650*/  ISETP.NE.AND.EX P1, PT, RZ, UR11, PT, P1 ;  /* 0x0000000bff007c0c */ /* 0x000fe2000bf25310 */
[----:B------:R-:W-:Y:S01]  /*5660*/  IMAD.WIDE.U32 R4, R7, UR6, R16 ;  /* 0x0000000607047c25 */ /* 0x000fe2000f8e0010 */
[----:B------:R-:W-:-:S03]  /*5670*/  ULDC UR6, c[0x0][0x150] ;  /* 0x0000540000067ab9 */ /* 0x000fc60000000800 */
[----:B------:R-:W-:Y:S02]  /*5680*/  IMAD R7, R7, UR7, R6 ;  /* 0x0000000707077c24 */ /* 0x000fe4000f8e0206 */
[----:B------:R-:W-:Y:S01]  /*5690*/  FMUL R6, R9, UR6 ;  /* 0x0000000609067c20 */ /* 0x000fe20008400000 */
[----:B------:R-:W-:Y:S01]  /*56a0*/  ULDC UR6, c[0x0][0x618] ;  /* 0x0001860000067ab9 */ /* 0x000fe20000000800 */
[----:B------:R-:W-:Y:S01]  /*56b0*/  ULDC UR7, c[0x0][0x154] ;  /* 0x0000550000077ab9 */ /* 0x000fe20000000800 */
[----:B------:R-:W-:-:S03]  /*56c0*/  IMAD.IADD R5, R5, 0x1, R7 ;  /* 0x0000000105057824 */ /* 0x000fc600078e0207 */
[----:B------:R-:W3:Y:S02]  /*56d0*/  F2I.U32.TRUNC.NTZ R6, R6 ;  /* 0x0000000600067305 */ /* 0x000ee4000020f000 */
[----:B------:R-:W-:Y:S02]  /*56e0*/  SHF.R.U64 R9, R4, UR6, R5 ;  /* 0x0000000604097c19 */ /* 0x000fe40008001205 */
[----:B-1----:R-:W-:-:S05]  /*56f0*/  I2FP.F32.U32 R4, R14 ;  /* 0x0000000e00047245 */ /* 0x002fca0000201000 */
[----:B------:R-:W-:Y:S01]  /*5700*/  FMUL R22, R4, UR7 ;  /* 0x0000000704167c20 */ /* 0x000fe20008400000 */
[----:B------:R-:W-:Y:S01]  /*5710*/  SHF.R.U32.HI R4, RZ, UR6, R5 ;  /* 0x00000006ff047c19 */ /* 0x000fe20008011605 */
[----:B------:R-:W-:-:S03]  /*5720*/  ULDC UR6, c[0x0][0x658] ;  /* 0x0001960000067ab9 */ /* 0x000fc60000000800 */
[--C-:B------:R-:W-:Y:S01]  /*5730*/  SHF.R.U64 R20, R9, UR8, R4.reuse ;  /* 0x0000000809147c19 */ /* 0x100fe20008001204 */
[----:B------:R-:W1:Y:S01]  /*5740*/  F2I.U32.TRUNC.NTZ R22, R22 ;  /* 0x0000001600167305 */ /* 0x000e62000020f000 */
[----:B------:R-:W-:Y:S01]  /*5750*/  SHF.R.U32.HI R5, RZ, UR8, R4 ;  /* 0x00000008ff057c19 */ /* 0x000fe20008011604 */
[----:B---3--:R-:W-:-:S03]  /*5760*/  IMAD.MOV R6, RZ, RZ, -R6 ;  /* 0x000000ffff067224 */ /* 0x008fc600078e0a06 */
[----:B------:R-:W-:Y:S01]  /*5770*/  SHF.R.U64 R18, R20, UR6, R5 ;  /* 0x0000000614127c19 */ /* 0x000fe20008001205 */
[----:B--2---:R-:W-:Y:S01]  /*5780*/  IMAD R15, R24, R6, R15 ;  /* 0x00000006180f7224 */ /* 0x004fe200078e020f */
[----:B------:R-:W-:-:S03]  /*5790*/  SHF.R.U32.HI R23, RZ, UR6, R5 ;  /* 0x00000006ff177c19 */ /* 0x000fc60008011605 */
[----:B------:R-:W-:Y:S02]  /*57a0*/  IMAD.MOV.U32 R4, RZ, RZ, R18 ;  /* 0x000000ffff047224 */ /* 0x000fe400078e0012 */
[----:B------:R-:W-:Y:S01]  /*57b0*/  IMAD.MOV.U32 R5, RZ, RZ, R23 ;  /* 0x000000ffff057224 */ /* 0x000fe200078e0017 */
[----:B-1----:R-:W-:Y:S06]  /*57c0*/  @!P1 BRA `(.L_x_110) ;  /* 0x0000000000289947 */ /* 0x002fec0003800000 */
[----:B------:R-:W-:Y:S02]  /*57d0*/  ULDC UR6, c[0x0][0x64c] ;  /* 0x0001930000067ab9 */ /* 0x000fe40000000800 */
[----:B------:R-:W-:-:S05]  /*57e0*/  IADD3 R5, P1, R18, UR6, RZ ;  /* 0x0000000612057c10 */ /* 0x000fca000ff3e0ff */
[----:B------:R-:W-:-:S04]  /*57f0*/  IMAD.X R23, RZ, RZ, R23, P1 ;  /* 0x000000ffff177224 */ /* 0x000fc800008e0617 */
[----:B------:R-:W-:-:S04]  /*5800*/  IMAD.WIDE.U32 R6, R23, UR10, RZ ;  /* 0x0000000a17067c25 */ /* 0x000fc8000f8e00ff */
[----:B------:R-:W-:-:S04]  /*5810*/  IMAD.WIDE.U32 R6, P1, R5, UR11, R6 ;  /* 0x0000000b05067c25 */ /* 0x000fc8000f820006 */
[----:B------:R-:W-:-:S04]  /*5820*/  IMAD.WIDE.U32 R4, R5, UR10, RZ ;  /* 0x0000000a05047c25 */ /* 0x000fc8000f8e00ff */
[----:B------:R-:W-:Y:S01]  /*5830*/  IMAD.MOV.U32 R4, RZ, RZ, R7 ;  /* 0x000000ffff047224 */ /* 0x000fe200078e0007 */
[----:B------:R-:W-:Y:S01]  /*5840*/  IADD3 RZ, P3, R5, R6, RZ ;  /* 0x0000000605ff7210 */ /* 0x000fe20007f7e0ff */
[----:B------:R-:W-:-:S04]  /*5850*/  IMAD.X R5, RZ, RZ, RZ, P1 ;  /* 0x000000ffff057224 */ /* 0x000fc800008e06ff */
[----:B------:R-:W-:-:S08]  /*5860*/  IMAD.WIDE.U32.X R4, R23, UR11, R4, P3 ;  /* 0x0000000b17047c25 */ /* 0x000fd000098e0404 */
.L_x_110:
[----:B------:R-:W-:Y:S01]  /*5870*/  ISETP.NE.AND P1, PT, R2, 0x1, PT ;  /* 0x000000010200780c */ /* 0x000fe20003f25270 */
[----:B------:R-:W-:Y:S01]  /*5880*/  ULDC UR6, c[0x0][0x648] ;  /* 0x0001920000067ab9 */ /* 0x000fe20000000800 */
[----:B------:R-:W-:Y:S01]  /*5890*/  LOP3.LUT R20, R20, UR13, RZ, 0xc0, !PT ;  /* 0x0000000d14147c12 */ /* 0x000fe2000f8ec0ff */
[----:B------:R-:W-:Y:S01]  /*58a0*/  IMAD.MOV R22, RZ, RZ, -R22 ;  /* 0x000000ffff167224 */ /* 0x000fe200078e0a16 */
[----:B------:R-:W-:Y:S01]  /*58b0*/  SHF.R.U64 R5, R4, UR6, R5 ;  /* 0x0000000604057c19 */ /* 0x000fe20008001205 */
[----:B------:R-:W-:Y:S01]  /*58c0*/  ULDC UR6, c[0x0][0x638] ;  /* 0x00018e0000067ab9 */ /* 0x000fe20000000800 */
[----:B------:R-:W-:Y:S01]  /*58d0*/  LOP3.LUT R9, R9, UR4, RZ, 0xc0, !PT ;  /* 0x0000000409097c12 */ /* 0x000fe2000f8ec0ff */
[----:B------:R-:W-:Y:S01]  /*58e0*/  ULDC UR7, c[0x0][0x610] ;  /* 0x0001840000077ab9 */ /* 0x000fe20000000800 */
[----:B------:R-:W-:Y:S02]  /*58f0*/  IMAD.MOV.U32 R4, RZ, RZ, 0x1 ;  /* 0x00000001ff047424 */ /* 0x000fe400078e00ff */
[----:B------:R-:W-:-:S02]  /*5900*/  IMAD.MOV R7, RZ, RZ, -R5 ;  /* 0x000000ffff077224 */ /* 0x000fc400078e0a05 */
[----:B------:R-:W-:Y:S02]  /*5910*/  IMAD R20, R5, UR21, R20 ;  /* 0x0000001505147c24 */ /* 0x000fe4000f8e0214 */
[----:B0-----:R-:W-:Y:S02]  /*5920*/  @P1 IMAD R15, R21, R22, R14 ;  /* 0x00000016150f1224 */ /* 0x001fe400078e020e */
[----:B------:R-:W-:Y:S01]  /*5930*/  IMAD R18, R7, UR6, R18 ;  /* 0x0000000607127c24 */ /* 0x000fe2000f8e0212 */
[----:B------:R-:W-:Y:S01]  /*5940*/  ULDC UR6, c[0x0][0x600] ;  /* 0x0001800000067ab9 */ /* 0x000fe20000000800 */
[----:B------:R-:W-:Y:S02]  /*5950*/  IMAD R15, R20, UR7, R15 ;  /* 0x00000007140f7c24 */ /* 0x000fe4000f8e020f */
[----:B------:R-:W-:-:S05]  /*5960*/  IMAD R18, R18, UR6, R9 ;  /* 0x0000000612127c24 */ /* 0x000fca000f8e0209 */
[----:B------:R-:W-:Y:S02]  /*5970*/  SEL R9, R18, R15, !P1 ;  /* 0x0000000f12097207 */ /* 0x000fe40004800000 */
[----:B------:R-:W-:-:S07]  /*5980*/  SEL R7, R15, R18, !P1 ;  /* 0x000000120f077207 */ /* 0x000fce0004800000 */
.L_x_108:
[----:B------:R-:W-:Y:S05]  /*5990*/  BSYNC B1 ;  /* 0x0000000000017941 */ /* 0x000fea0003800000 */
.L_x_107:
[----:B------:R-:W-:-:S13]  /*59a0*/  LOP3.LUT P1, RZ, R4, 0xff, RZ, 0xc0, !PT ;  /* 0x000000ff04ff7812 */ /* 0x000fda000782c0ff */
[----:B------:R-:W-:Y:S05]  /*59b0*/  @P1 BRA `(.L_x_111) ;  /* 0xfffffff4002c1947 */ /* 0x000fea000383ffff */
[----:B------:R-:W-:Y:S05]  /*59c0*/  BSYNC B0 ;  /* 0x0000000000007941 */ /* 0x000fea0003800000 */
.L_x_99:
[----:B------:R-:W-:-:S03]  /*59d0*/  UMOV UR6, 0xffffffff ;  /* 0xffffffff00067882 */ /* 0x000fc60000000000 */
[----:B------:R-:W-:Y:S05]  /*59e0*/  BRA.DIV UR6, `(.L_x_112) ;  /* 0x0000000e06107947 */ /* 0x000fea000b800000 */
[----:B------:R-:W-:-:S13]  /*59f0*/  ELECT P6, URZ, PT ;  /* 0x00000000003f782f */ /* 0x000fda00038c0000 */
.L_x_140:
[----:B------:R-:W-:Y:S04]  /*5a00*/  BSSY B0, `(.L_x_113) ;  /* 0x00000a9000007945 */ /* 0x000fe80003800000 */
[----:B------:R-:W-:Y:S05]  /*5a10*/  @!P6 BRA `(.L_x_114) ;  /* 0x00000008009ce947 */ /* 0x000fea0003800000 */
[----:B------:R-:W-:-:S04]  /*5a20*/  LOP3.LUT R19, R19, 0x2, RZ, 0xfc, !PT ;  /* 0x0000000213137812 */ /* 0x000fc800078efcff */
[----:B------:R-:W-:-:S13]  /*5a30*/  ISETP.NE.AND P0, PT, R19, 0x3, PT ;  /* 0x000000031300780c */ /* 0x000fda0003f05270 */
[----:B------:R-:W-:Y:S05]  /*5a40*/  @!P0 BRA `(.L_x_115) ;  /* 0x0000000000048947 */ /* 0x000fea0003800000 */
[----:B------:R-:W-:Y:S01]  /*5a50*/  BPT.TRAP 0x1 ;  /* 0x000000040000795c */ /* 0x000fe20000300000 */
.L_x_115:
[----:B------:R-:W0:Y:S01]  /*5a60*/  S2R R3, SR_CgaCtaId ;  /* 0x0000000000037919 */ /* 0x000e220000008800 */
[----:B------:R-:W-:-:S04]  /*5a70*/  MOV R2, 0x400 ;  /* 0x0000040000027802 */ /* 0x000fc80000000f00 */
[----:B0-----:R-:W-:Y:S02]  /*5a80*/  LEA R3, R3, R2, 0x18 ;  /* 0x0000000203037211 */ /* 0x001fe400078ec0ff */
[----:B------:R-:W-:-:S03]  /*5a90*/  SHF.L.U32 R2, R0, 0x1f, RZ ;  /* 0x0000001f00027819 */ /* 0x000fc600000006ff */
[----:B------:R-:W-:-:S04]  /*5aa0*/  VIADD R3, R3, 0x90 ;  /* 0x0000009003037836 */ /* 0x000fc80000000000 */
[C---:B------:R-:W-:Y:S02]  /*5ab0*/  IMAD R7, R12.reuse, 0x8, R3 ;  /* 0x000000080c077824 */ /* 0x040fe400078e0203 */
[----:B------:R-:W-:Y:S02]  /*5ac0*/  VIADD R12, R12, 0x1 ;  /* 0x000000010c0c7836 */ /* 0x000fe40000000000 */
[----:B------:R-:W0:Y:S03]  /*5ad0*/  SYNCS.PHASECHK.TRANS64.TRYWAIT P0, [R7+URZ], R2 ;  /* 0x00000002070075a7 */ /* 0x000e26000800017f */
[----:B------:R-:W-:-:S04]  /*5ae0*/  ISETP.NE.AND P1, PT, R12, 0x12, PT ;  /* 0x000000120c00780c */ /* 0x000fc80003f25270 */
[----:B------:R-:W-:Y:S02]  /*5af0*/  SEL R5, RZ, 0x1, P1 ;  /* 0x00000001ff057807 */ /* 0x000fe40000800000 */
[----:B------:R-:W-:Y:S02]  /*5b00*/  SEL R12, R12, RZ, P1 ;  /* 0x000000ff0c0c7207 */ /* 0x000fe40000800000 */
[----:B------:R-:W-:-:S03]  /*5b10*/  LOP3.LUT R5, R0, R5, RZ, 0x3c, !PT ;  /* 0x0000000500057212 */ /* 0x000fc600078e3cff */
[----:B------:R-:W-:Y:S01]  /*5b20*/  IMAD R9, R12, 0x8, R3 ;  /* 0x000000080c097824 */ /* 0x000fe200078e0203 */
[----:B------:R-:W-:Y:S01]  /*5b30*/  SHF.L.U32 R4, R5, 0x1f, RZ ;  /* 0x0000001f05047819 */ /* 0x000fe200000006ff */
[----:B0-----:R-:W-:Y:S06]  /*5b40*/  @!P0 BRA `(.L_x_116) ;  /* 0x0000000800d88947 */ /* 0x001fec0003800000 */
.L_x_141:
[----:B------:R-:W1:Y:S01]  /*5b50*/  SYNCS.PHASECHK.TRANS64.TRYWAIT P0, [R9+URZ], R4 ;  /* 0x00000004090075a7 */ /* 0x000e62000800017f */
[----:B------:R-:W-:-:S05]  /*5b60*/  VIADD R0, R12, 0x1 ;  /* 0x000000010c007836 */ /* 0x000fca0000000000 */
[----:B------:R-:W-:-:S04]  /*5b70*/  ISETP.NE.AND P1, PT, R0, 0x12, PT ;  /* 0x000000120000780c */ /* 0x000fc80003f25270 */
[----:B0-----:R-:W-:Y:S02]  /*5b80*/  SEL R2, RZ, 0x1, P1 ;  /* 0x00000001ff027807 */ /* 0x001fe40000800000 */
[----:B------:R-:W-:Y:S02]  /*5b90*/  SEL R0, R0, RZ, P1 ;  /* 0x000000ff00007207 */ /* 0x000fe40000800000 */
[----:B------:R-:W-:-:S03]  /*5ba0*/  LOP3.LUT R7, R5, R2, RZ, 0x3c, !PT ;  /* 0x0000000205077212 */ /* 0x000fc600078e3cff */
[----:B------:R-:W-:Y:S01]  /*5bb0*/  IMAD R6, R0, 0x8, R3 ;  /* 0x0000000800067824 */ /* 0x000fe200078e0203 */
[----:B------:R-:W-:Y:S01]  /*5bc0*/  SHF.L.U32 R5, R7, 0x1f, RZ ;  /* 0x0000001f07057819 */ /* 0x000fe200000006ff */
[----:B-1----:R-:W-:Y:S06]  /*5bd0*/  @!P0 BRA `(.L_x_117) ;  /* 0x0000000800c88947 */ /* 0x002fec0003800000 */
.L_x_142:
[----:B------:R-:W1:Y:S01]  /*5be0*/  SYNCS.PHASECHK.TRANS64.TRYWAIT P0, [R6+URZ], R5 ;  /* 0x00000005060075a7 */ /* 0x000e62000800017f */
[----:B------:R-:W-:-:S05]  /*5bf0*/  VIADD R0, R0, 0x1 ;  /* 0x0000000100007836 */ /* 0x000fca0000000000 */
[----:B------:R-:W-:-:S04]  /*5c00*/  ISETP.NE.AND P1, PT, R0, 0x12, PT ;  /* 0x000000120000780c */ /* 0x000fc80003f25270 */
[----:B------:R-:W-:Y:S02]  /*5c10*/  SEL R2, RZ, 0x1, P1 ;  /* 0x00000001ff027807 */ /* 0x000fe40000800000 */
[----:B------:R-:W-:Y:S02]  /*5c20*/  SEL R0, R0, RZ, P1 ;  /* 0x000000ff00007207 */ /* 0x000fe40000800000 */
[----:B------:R-:W-:-:S03]  /*5c30*/  LOP3.LUT R7, R7, R2, RZ, 0x3c, !PT ;  /* 0x0000000207077212 */ /* 0x000fc600078e3cff */
[----:B0-----:R-:W-:Y:S01]  /*5c40*/  IMAD R9, R0, 0x8, R3 ;  /* 0x0000000800097824 */ /* 0x001fe200078e0203 */
[----:B------:R-:W-:Y:S01]  /*5c50*/  SHF.L.U32 R4, R7, 0x1f, RZ ;  /* 0x0000001f07047819 */ /* 0x000fe200000006ff */
[----:B-1----:R-:W-:Y:S06]  /*5c60*/  @!P0 BRA `(.L_x_118) ;  /* 0x0000000800b88947 */ /* 0x002fec0003800000 */
.L_x_143:
        /* <DEDUP_REMOVED lines=9> */
.L_x_144:
        /* <DEDUP_REMOVED lines=9> */
.L_x_145:
        /* <DEDUP_REMOVED lines=9> */
.L_x_146:
        /* <DEDUP_REMOVED lines=9> */
.L_x_147:
        /* <DEDUP_REMOVED lines=9> */
.L_x_148:
        /* <DEDUP_REMOVED lines=9> */
.L_x_149:
        /* <DEDUP_REMOVED lines=9> */
.L_x_150:
        /* <DEDUP_REMOVED lines=9> */
.L_x_151:
        /* <DEDUP_REMOVED lines=9> */
.L_x_152:
        /* <DEDUP_REMOVED lines=9> */
.L_x_153:
        /* <DEDUP_REMOVED lines=9> */
.L_x_154:
        /* <DEDUP_REMOVED lines=9> */
.L_x_155:
        /* <DEDUP_REMOVED lines=9> */
.L_x_156:
[----:B------:R-:W1:Y:S01]  /*63c0*/  SYNCS.PHASECHK.TRANS64.TRYWAIT P0, [R6+URZ], R5 ;  /* 0x00000005060075a7 */ /* 0x000e62000800017f */
[----:B------:R-:W-:-:S05]  /*63d0*/  VIADD R0, R0, 0x1 ;  /* 0x0000000100007836 */ /* 0x000fca0000000000 */
[----:B------:R-:W-:-:S04]  /*63e0*/  ISETP.NE.AND P1, PT, R0, 0x12, PT ;  /* 0x000000120000780c */ /* 0x000fc80003f25270 */
[----:B------:R-:W-:Y:S02]  /*63f0*/  SEL R2, RZ, 0x1, P1 ;  /* 0x00000001ff027807 */ /* 0x000fe40000800000 */
[----:B------:R-:W-:Y:S02]  /*6400*/  SEL R0, R0, RZ, P1 ;  /* 0x000000ff00007207 */ /* 0x000fe40000800000 */
[----:B------:R-:W-:Y:S01]  /*6410*/  LOP3.LUT R2, R7, R2, RZ, 0x3c, !PT ;  /* 0x0000000207027212 */ /* 0x000fe200078e3cff */
[----:B-1----:R-:W-:Y:S06]  /*6420*/  @!P0 BRA `(.L_x_132) ;  /* 0x0000000400e08947 */ /* 0x002fec0003800000 */
.L_x_157:
[----:B------:R-:W-:Y:S01]  /*6430*/  IMAD R3, R0, 0x8, R3 ;  /* 0x0000000800037824 */ /* 0x000fe200078e0203 */
[----:B------:R-:W-:-:S07]  /*6440*/  SHF.L.U32 R0, R2, 0x1f, RZ ;  /* 0x0000001f02007819 */ /* 0x000fce00000006ff */
.L_x_133:
[----:B--2---:R2:W3:Y:S02]  /*6450*/  SYNCS.PHASECHK.TRANS64.TRYWAIT P0, [R3+URZ], R0 ;  /* 0x00000000030075a7 */ /* 0x0044e4000800017f */
[----:B---3--:R-:W-:Y:S05]  /*6460*/  @!P0 NANOSLEEP.SYNCS 0x989680 ;  /* 0x009896800000895d */ /* 0x008fea0003900000 */
[----:B------:R-:W3:Y:S02]  /*6470*/  @!P0 SYNCS.PHASECHK.TRANS64 P0, [R3+URZ], R0 ;  /* 0x00000000030085a7 */ /* 0x000ee4000800007f */
[----:B---3--:R-:W-:Y:S05]  /*6480*/  @!P0 BRA `(.L_x_133) ;  /* 0xfffffffc00f08947 */ /* 0x008fea000383ffff */
.L_x_114:
[----:B------:R-:W-:Y:S05]  /*6490*/  BSYNC B0 ;  /* 0x0000000000007941 */ /* 0x000fea0003800000 */
.L_x_113:
[----:B------:R-:W-:Y:S05]  /*64a0*/  EXIT ;  /* 0x000000000000794d */ /* 0x000fea0003800000 */
.L_x_18:
[----:B---3--:R3:W4:Y:S02]  /*64b0*/  SYNCS.PHASECHK.TRANS64.TRYWAIT P1, [R3+URZ], R0 ;  /* 0x00000000030075a7 */ /* 0x008724000802017f */
[----:B----4-:R-:W-:Y:S05]  /*64c0*/  @!P1 NANOSLEEP.SYNCS 0x989680 ;  /* 0x009896800000995d */ /* 0x010fea0003900000 */
[----:B------:R-:W4:Y:S02]  /*64d0*/  @!P1 SYNCS.PHASECHK.TRANS64 P1, [R3+URZ], R0 ;  /* 0x00000000030095a7 */ /* 0x000f24000802007f */
[----:B----4-:R-:W-:Y:S05]  /*64e0*/  @!P1 BRA `(.L_x_18) ;  /* 0xfffffffc00f09947 */ /* 0x010fea000383ffff */
[----:B------:R-:W-:Y:S05]  /*64f0*/  BRA `(.L_x_17) ;  /* 0xffffffac00c07947 */ /* 0x000fea000383ffff */
.L_x_23:
[----:B-1----:R-:W-:-:S04]  /*6500*/  IMAD.U32 R4, RZ, RZ, UR4 ;  /* 0x00000004ff047e24 */ /* 0x002fc8000f8e00ff */
[----:B------:R1:W2:Y:S03]  /*6510*/  SYNCS.PHASECHK.TRANS64.TRYWAIT P1, [R4+URZ], R3 ;  /* 0x00000003040075a7 */ /* 0x0002a6000802017f */
[----:B--2---:R-:W-:Y:S05]  /*6520*/  @!P1 NANOSLEEP.SYNCS 0x989680 ;  /* 0x009896800000995d */ /* 0x004fea0003900000 */
[----:B------:R-:W2:Y:S02]  /*6530*/  @!P1 SYNCS.PHASECHK.TRANS64 P1, [R4+URZ], R3 ;  /* 0x00000003040095a7 */ /* 0x000ea4000802007f */
[----:B--2---:R-:W-:Y:S05]  /*6540*/  @!P1 BRA `(.L_x_23) ;  /* 0xfffffffc00ec9947 */ /* 0x004fea000383ffff */
[----:B------:R-:W-:Y:S05]  /*6550*/  BRA `(.L_x_22) ;  /* 0xffffffb0005c7947 */ /* 0x000fea000383ffff */
.L_x_100:
[----:B------:R-:W-:Y:S01]  /*6560*/  BSSY B1, `(.L_x_134) ;  /* 0x0000006000017945 */ /* 0x000fe20003800000 */
[----:B------:R-:W-:-:S07]  /*6570*/  IMAD.MOV.U32 R15, RZ, RZ, -0x1 ;  /* 0xffffffffff0f7424 */ /* 0x000fce00078e00ff */
[----:B------:R-:W-:Y:S05]  /*6580*/  WARPSYNC.COLLECTIVE R15, `(.L_x_135) ;  /* 0x000000000f0c7348 */ /* 0x000fea0003c00000 */
[----:B------:R-:W-:Y:S02]  /*6590*/  ELECT P6, UR62, PT ;  /* 0x00000000003e782f */ /* 0x000fe400038c0000 */
[----:B------:R-:W-:Y:S01]  /*65a0*/  MOV R14, UR62 ;  /* 0x0000003e000e7c02 */ /* 0x000fe20008000f00 */
[----:B------:R-:W-:Y:S10]  /*65b0*/  ENDCOLLECTIVE ;  /* 0x000000000000791b */ /* 0x000ff40003800000 */
.L_x_135:
[----:B------:R-:W-:Y:S05]  /*65c0*/  BSYNC B1 ;  /* 0x0000000000017941 */ /* 0x000fea0003800000 */
.L_x_134:
[----:B------:R-:W-:Y:S05]  /*65d0*/  BRA `(.L_x_136) ;  /* 0xffffffe800307947 */ /* 0x000fea000383ffff */
.L_x_103:
[----:B0-----:R0:W1:Y:S02]  /*65e0*/  SYNCS.PHASECHK.TRANS64.TRYWAIT P1, [R14+URZ+0x90], R7 ;  /* 0x000090070e0075a7 */ /* 0x001064000802017f */
[----:B-1----:R-:W-:Y:S05]  /*65f0*/  @!P1 NANOSLEEP.SYNCS 0x989680 ;  /* 0x009896800000995d */ /* 0x002fea0003900000 */
[----:B------:R-:W1:Y:S02]  /*6600*/  @!P1 SYNCS.PHASECHK.TRANS64 P1, [R14+URZ+0x90], R7 ;  /* 0x000090070e0095a7 */ /* 0x000e64000802007f */
[----:B-1----:R-:W-:Y:S05]  /*6610*/  @!P1 BRA `(.L_x_103) ;  /* 0xfffffffc00f09947 */ /* 0x002fea000383ffff */
[----:B------:R-:W-:Y:S05]  /*6620*/  BRA `(.L_x_137) ;  /* 0xffffffe8006c7947 */ /* 0x000fea000383ffff */
.L_x_112:
[----:B------:R-:W-:Y:S01]  /*6630*/  BSSY B0, `(.L_x_138) ;  /* 0x0000006000007945 */ /* 0x000fe20003800000 */
[----:B------:R-:W-:-:S07]  /*6640*/  IMAD.MOV.U32 R15, RZ, RZ, -0x1 ;  /* 0xffffffffff0f7424 */ /* 0x000fce00078e00ff */
[----:B------:R-:W-:Y:S05]  /*6650*/  WARPSYNC.COLLECTIVE R15, `(.L_x_139) ;  /* 0x000000000f0c7348 */ /* 0x000fea0003c00000 */
[----:B------:R-:W-:Y:S02]  /*6660*/  ELECT P6, UR62, PT ;  /* 0x00000000003e782f */ /* 0x000fe400038c0000 */
[----:B------:R-:W-:Y:S01]  /*6670*/  MOV R14, UR62 ;  /* 0x0000003e000e7c02 */ /* 0x000fe20008000f00 */
[----:B------:R-:W-:Y:S10]  /*6680*/  ENDCOLLECTIVE ;  /* 0x000000000000791b */ /* 0x000ff40003800000 */
.L_x_139:
[----:B------:R-:W-:Y:S05]  /*6690*/  BSYNC B0 ;  /* 0x0000000000007941 */ /* 0x000fea0003800000 */
.L_x_138:
[----:B------:R-:W-:Y:S05]  /*66a0*/  BRA `(.L_x_140) ;  /* 0xfffffff000d47947 */ /* 0x000fea000383ffff */
.L_x_116:
[----:B0-----:R0:W1:Y:S02]  /*66b0*/  SYNCS.PHASECHK.TRANS64.TRYWAIT P0, [R7+URZ], R2 ;  /* 0x00000002070075a7 */ /* 0x001064000800017f */
[----:B-1----:R-:W-:Y:S05]  /*66c0*/  @!P0 NANOSLEEP.SYNCS 0x989680 ;  /* 0x009896800000895d */ /* 0x002fea0003900000 */
[----:B------:R-:W1:Y:S02]  /*66d0*/  @!P0 SYNCS.PHASECHK.TRANS64 P0, [R7+URZ], R2 ;  /* 0x00000002070085a7 */ /* 0x000e64000800007f */
[----:B-1----:R-:W-:Y:S05]  /*66e0*/  @!P0 BRA `(.L_x_116) ;  /* 0xfffffffc00f08947 */ /* 0x002fea000383ffff */
[----:B------:R-:W-:Y:S05]  /*66f0*/  BRA `(.L_x_141) ;  /* 0xfffffff400147947 */ /* 0x000fea000383ffff */
.L_x_117:
[----:B0-----:R0:W1:Y:S02]  /*6700*/  SYNCS.PHASECHK.TRANS64.TRYWAIT P0, [R9+URZ], R4 ;  /* 0x00000004090075a7 */ /* 0x001064000800017f */
[----:B-1----:R-:W-:Y:S05]  /*6710*/  @!P0 NANOSLEEP.SYNCS 0x989680 ;  /* 0x009896800000895d */ /* 0x002fea0003900000 */
[----:B------:R-:W1:Y:S02]  /*6720*/  @!P0 SYNCS.PHASECHK.TRANS64 P0, [R9+URZ], R4 ;  /* 0x00000004090085a7 */ /* 0x000e64000800007f */
[----:B-1----:R-:W-:Y:S05]  /*6730*/  @!P0 BRA `(.L_x_117) ;  /* 0xfffffffc00f08947 */ /* 0x002fea000383ffff */
[----:B------:R-:W-:Y:S05]  /*6740*/  BRA `(.L_x_142) ;  /* 0xfffffff400247947 */ /* 0x000fea000383ffff */
.L_x_118:
[----:B0-----:R0:W1:Y:S02]  /*6750*/  SYNCS.PHASECHK.TRANS64.TRYWAIT P0, [R6+URZ], R5 ;  /* 0x00000005060075a7 */ /* 0x001064000800017f */
[----:B-1----:R-:W-:Y:S05]  /*6760*/  @!P0 NANOSLEEP.SYNCS 0x989680 ;  /* 0x009896800000895d */ /* 0x002fea0003900000 */
[----:B------:R-:W1:Y:S02]  /*6770*/  @!P0 SYNCS.PHASECHK.TRANS64 P0, [R6+URZ], R5 ;  /* 0x00000005060085a7 */ /* 0x000e64000800007f */
[----:B-1----:R-:W-:Y:S05]  /*6780*/  @!P0 BRA `(.L_x_118) ;  /* 0xfffffffc00f08947 */ /* 0x002fea000383ffff */
[----:B------:R-:W-:Y:S05]  /*6790*/  BRA `(.L_x_143) ;  /* 0xfffffff400347947 */ /* 0x000fea000383ffff */
.L_x_119:
[----:B0-----:R0:W1:Y:S02]  /*67a0*/  SYNCS.PHASECHK.TRANS64.TRYWAIT P0, [R9+URZ], R4 ;  /* 0x00000004090075a7 */ /* 0x001064000800017f */
[----:B-1----:R-:W-:Y:S05]  /*67b0*/  @!P0 NANOSLEEP.SYNCS 0x989680 ;  /* 0x009896800000895d */ /* 0x002fea0003900000 */
[----:B------:R-:W1:Y:S02]  /*67c0*/  @!P0 SYNCS.PHASECHK.TRANS64 P0, [R9+URZ], R4 ;  /* 0x00000004090085a7 */ /* 0x000e64000800007f */
[----:B-1----:R-:W-:Y:S05]  /*67d0*/  @!P0 BRA `(.L_x_119) ;  /* 0xfffffffc00f08947 */ /* 0x002fea000383ffff */
[----:B------:R-:W-:Y:S05]  /*67e0*/  BRA `(.L_x_144) ;  /* 0xfffffff400447947 */ /* 0x000fea000383ffff */
.L_x_120:
[----:B0-----:R0:W1:Y:S02]  /*67f0*/  SYNCS.PHASECHK.TRANS64.TRYWAIT P0, [R6+URZ], R5 ;  /* 0x00000005060075a7 */ /* 0x001064000800017f */
[----:B-1----:R-:W-:Y:S05]  /*6800*/  @!P0 NANOSLEEP.SYNCS 0x989680 ;  /* 0x009896800000895d */ /* 0x002fea0003900000 */
[----:B------:R-:W1:Y:S02]  /*6810*/  @!P0 SYNCS.PHASECHK.TRANS64 P0, [R6+URZ], R5 ;  /* 0x00000005060085a7 */ /* 0x000e64000800007f */
[----:B-1----:R-:W-:Y:S05]  /*6820*/  @!P0 BRA `(.L_x_120) ;  /* 0xfffffffc00f08947 */ /* 0x002fea000383ffff */
[----:B------:R-:W-:Y:S05]  /*6830*/  BRA `(.L_x_145) ;  /* 0xfffffff400547947 */ /* 0x000fea000383ffff */
.L_x_121:
[----:B0-----:R0:W1:Y:S02]  /*6840*/  SYNCS.PHASECHK.TRANS64.TRYWAIT P0, [R9+URZ], R4 ;  /* 0x00000004090075a7 */ /* 0x001064000800017f */
[----:B-1----:R-:W-:Y:S05]  /*6850*/  @!P0 NANOSLEEP.SYNCS 0x989680 ;  /* 0x009896800000895d */ /* 0x002fea0003900000 */
[----:B------:R-:W1:Y:S02]  /*6860*/  @!P0 SYNCS.PHASECHK.TRANS64 P0, [R9+URZ], R4 ;  /* 0x00000004090085a7 */ /* 0x000e64000800007f */
[----:B-1----:R-:W-:Y:S05]  /*6870*/  @!P0 BRA `(.L_x_121) ;  /* 0xfffffffc00f08947 */ /* 0x002fea000383ffff */
[----:B------:R-:W-:Y:S05]  /*6880*/  BRA `(.L_x_146) ;  /* 0xfffffff400647947 */ /* 0x000fea000383ffff */
.L_x_122:
[----:B0-----:R0:W1:Y:S02]  /*6890*/  SYNCS.PHASECHK.TRANS64.TRYWAIT P0, [R6+URZ], R5 ;  /* 0x00000005060075a7 */ /* 0x001064000800017f */
[----:B-1----:R-:W-:Y:S05]  /*68a0*/  @!P0 NANOSLEEP.SYNCS 0x989680 ;  /* 0x009896800000895d */ /* 0x002fea0003900000 */
[----:B------:R-:W1:Y:S02]  /*68b0*/  @!P0 SYNCS.PHASECHK.TRANS64 P0, [R6+URZ], R5 ;  /* 0x00000005060085a7 */ /* 0x000e64000800007f */
[----:B-1----:R-:W-:Y:S05]  /*68c0*/  @!P0 BRA `(.L_x_122) ;  /* 0xfffffffc00f08947 */ /* 0x002fea000383ffff */
[----:B------:R-:W-:Y:S05]  /*68d0*/  BRA `(.L_x_147) ;  /* 0xfffffff400747947 */ /* 0x000fea000383ffff */
.L_x_123:
[----:B0-----:R0:W1:Y:S02]  /*68e0*/  SYNCS.PHASECHK.TRANS64.TRYWAIT P0, [R9+URZ], R4 ;  /* 0x00000004090075a7 */ /* 0x001064000800017f */
[----:B-1----:R-:W-:Y:S05]  /*68f0*/  @!P0 NANOSLEEP.SYNCS 0x989680 ;  /* 0x009896800000895d */ /* 0x002fea0003900000 */
[----:B------:R-:W1:Y:S02]  /*6900*/  @!P0 SYNCS.PHASECHK.TRANS64 P0, [R9+URZ], R4 ;  /* 0x00000004090085a7 */ /* 0x000e64000800007f */
[----:B-1----:R-:W-:Y:S05]  /*6910*/  @!P0 BRA `(.L_x_123) ;  /* 0xfffffffc00f08947 */ /* 0x002fea000383ffff */
[----:B------:R-:W-:Y:S05]  /*6920*/  BRA `(.L_x_148) ;  /* 0xfffffff400847947 */ /* 0x000fea000383ffff */
.L_x_124:
[----:B0-----:R0:W1:Y:S02]  /*6930*/  SYNCS.PHASECHK.TRANS64.TRYWAIT P0, [R6+URZ], R5 ;  /* 0x00000005060075a7 */ /* 0x001064000800017f */
[----:B-1----:R-:W-:Y:S05]  /*6940*/  @!P0 NANOSLEEP.SYNCS 0x989680 ;  /* 0x009896800000895d */ /* 0x002fea0003900000 */
[----:B------:R-:W1:Y:S02]  /*6950*/  @!P0 SYNCS.PHASECHK.TRANS64 P0, [R6+URZ], R5 ;  /* 0x00000005060085a7 */ /* 0x000e64000800007f */
[----:B-1----:R-:W-:Y:S05]  /*6960*/  @!P0 BRA `(.L_x_124) ;  /* 0xfffffffc00f08947 */ /* 0x002fea000383ffff */
[----:B------:R-:W-:Y:S05]  /*6970*/  BRA `(.L_x_149) ;  /* 0xfffffff400947947 */ /* 0x000fea000383ffff */
.L_x_125:
[----:B0-----:R0:W1:Y:S02]  /*6980*/  SYNCS.PHASECHK.TRANS64.TRYWAIT P0, [R9+URZ], R4 ;  /* 0x00000004090075a7 */ /* 0x001064000800017f */
[----:B-1----:R-:W-:Y:S05]  /*6990*/  @!P0 NANOSLEEP.SYNCS 0x989680 ;  /* 0x009896800000895d */ /* 0x002fea0003900000 */
[----:B------:R-:W1:Y:S02]  /*69a0*/  @!P0 SYNCS.PHASECHK.TRANS64 P0, [R9+URZ], R4 ;  /* 0x00000004090085a7 */ /* 0x000e64000800007f */
[----:B-1----:R-:W-:Y:S05]  /*69b0*/  @!P0 BRA `(.L_x_125) ;  /* 0xfffffffc00f08947 */ /* 0x002fea000383ffff */
[----:B------:R-:W-:Y:S05]  /*69c0*/  BRA `(.L_x_150) ;  /* 0xfffffff400a47947 */ /* 0x000fea000383ffff */
.L_x_126:
[----:B0-----:R0:W1:Y:S02]  /*69d0*/  SYNCS.PHASECHK.TRANS64.TRYWAIT P0, [R6+URZ], R5 ;  /* 0x00000005060075a7 */ /* 0x001064000800017f */
[----:B-1----:R-:W-:Y:S05]  /*69e0*/  @!P0 NANOSLEEP.SYNCS 0x989680 ;  /* 0x009896800000895d */ /* 0x002fea0003900000 */
[----:B------:R-:W1:Y:S02]  /*69f0*/  @!P0 SYNCS.PHASECHK.TRANS64 P0, [R6+URZ], R5 ;  /* 0x00000005060085a7 */ /* 0x000e64000800007f */
[----:B-1----:R-:W-:Y:S05]  /*6a00*/  @!P0 BRA `(.L_x_126) ;  /* 0xfffffffc00f08947 */ /* 0x002fea000383ffff */
[----:B------:R-:W-:Y:S05]  /*6a10*/  BRA `(.L_x_151) ;  /* 0xfffffff400b47947 */ /* 0x000fea000383ffff */
.L_x_127:
[----:B0-----:R0:W1:Y:S02]  /*6a20*/  SYNCS.PHASECHK.TRANS64.TRYWAIT P0, [R9+URZ], R4 ;  /* 0x00000004090075a7 */ /* 0x001064000800017f */
[----:B-1----:R-:W-:Y:S05]  /*6a30*/  @!P0 NANOSLEEP.SYNCS 0x989680 ;  /* 0x009896800000895d */ /* 0x002fea0003900000 */
[----:B------:R-:W1:Y:S02]  /*6a40*/  @!P0 SYNCS.PHASECHK.TRANS64 P0, [R9+URZ], R4 ;  /* 0x00000004090085a7 */ /* 0x000e64000800007f */
[----:B-1----:R-:W-:Y:S05]  /*6a50*/  @!P0 BRA `(.L_x_127) ;  /* 0xfffffffc00f08947 */ /* 0x002fea000383ffff */
[----:B------:R-:W-:Y:S05]  /*6a60*/  BRA `(.L_x_152) ;  /* 0xfffffff400c47947 */ /* 0x000fea000383ffff */
.L_x_128:
[----:B0-----:R0:W1:Y:S02]  /*6a70*/  SYNCS.PHASECHK.TRANS64.TRYWAIT P0, [R6+URZ], R5 ;  /* 0x00000005060075a7 */ /* 0x001064000800017f */
[----:B-1----:R-:W-:Y:S05]  /*6a80*/  @!P0 NANOSLEEP.SYNCS 0x989680 ;  /* 0x009896800000895d */ /* 0x002fea0003900000 */
[----:B------:R-:W1:Y:S02]  /*6a90*/  @!P0 SYNCS.PHASECHK.TRANS64 P0, [R6+URZ], R5 ;  /* 0x00000005060085a7 */ /* 0x000e64000800007f */
[----:B-1----:R-:W-:Y:S05]  /*6aa0*/  @!P0 BRA `(.L_x_128) ;  /* 0xfffffffc00f08947 */ /* 0x002fea000383ffff */
[----:B------:R-:W-:Y:S05]  /*6ab0*/  BRA `(.L_x_153) ;  /* 0xfffffff400d47947 */ /* 0x000fea000383ffff */
.L_x_129:
[----:B0-----:R0:W1:Y:S02]  /*6ac0*/  SYNCS.PHASECHK.TRANS64.TRYWAIT P0, [R9+URZ], R4 ;  /* 0x00000004090075a7 */ /* 0x001064000800017f */
[----:B-1----:R-:W-:Y:S05]  /*6ad0*/  @!P0 NANOSLEEP.SYNCS 0x989680 ;  /* 0x009896800000895d */ /* 0x002fea0003900000 */
[----:B------:R-:W1:Y:S02]  /*6ae0*/  @!P0 SYNCS.PHASECHK.TRANS64 P0, [R9+URZ], R4 ;  /* 0x00000004090085a7 */ /* 0x000e64000800007f */
[----:B-1----:R-:W-:Y:S05]  /*6af0*/  @!P0 BRA `(.L_x_129) ;  /* 0xfffffffc00f08947 */ /* 0x002fea000383ffff */
[----:B------:R-:W-:Y:S05]  /*6b00*/  BRA `(.L_x_154) ;  /* 0xfffffff400e47947 */ /* 0x000fea000383ffff */
.L_x_130:
[----:B0-----:R0:W1:Y:S02]  /*6b10*/  SYNCS.PHASECHK.TRANS64.TRYWAIT P0, [R6+URZ], R5 ;  /* 0x00000005060075a7 */ /* 0x001064000800017f */
[----:B-1----:R-:W-:Y:S05]  /*6b20*/  @!P0 NANOSLEEP.SYNCS 0x989680 ;  /* 0x009896800000895d */ /* 0x002fea0003900000 */
[----:B------:R-:W1:Y:S02]  /*6b30*/  @!P0 SYNCS.PHASECHK.TRANS64 P0, [R6+URZ], R5 ;  /* 0x00000005060085a7 */ /* 0x000e64000800007f */
[----:B-1----:R-:W-:Y:S05]  /*6b40*/  @!P0 BRA `(.L_x_130) ;  /* 0xfffffffc00f08947 */ /* 0x002fea000383ffff */
[----:B------:R-:W-:Y:S05]  /*6b50*/  BRA `(.L_x_155) ;  /* 0xfffffff400f47947 */ /* 0x000fea000383ffff */
.L_x_131:
[----:B0-----:R0:W1:Y:S02]  /*6b60*/  SYNCS.PHASECHK.TRANS64.TRYWAIT P0, [R9+URZ], R4 ;  /* 0x00000004090075a7 */ /* 0x001064000800017f */
[----:B-1----:R-:W-:Y:S05]  /*6b70*/  @!P0 NANOSLEEP.SYNCS 0x989680 ;  /* 0x009896800000895d */ /* 0x002fea0003900000 */
[----:B------:R-:W1:Y:S02]  /*6b80*/  @!P0 SYNCS.PHASECHK.TRANS64 P0, [R9+URZ], R4 ;  /* 0x00000004090085a7 */ /* 0x000e64000800007f */
[----:B-1----:R-:W-:Y:S05]  /*6b90*/  @!P0 BRA `(.L_x_131) ;  /* 0xfffffffc00f08947 */ /* 0x002fea000383ffff */
[----:B------:R-:W-:Y:S05]  /*6ba0*/  BRA `(.L_x_156) ;  /* 0xfffffff800047947 */ /* 0x000fea000383ffff */
.L_x_132:
[----:B-1----:R1:W2:Y:S02]  /*6bb0*/  SYNCS.PHASECHK.TRANS64.TRYWAIT P0, [R6+URZ], R5 ;  /* 0x00000005060075a7 */ /* 0x0022a4000800017f */
[----:B--2---:R-:W-:Y:S05]  /*6bc0*/  @!P0 NANOSLEEP.SYNCS 0x989680 ;  /* 0x009896800000895d */ /* 0x004fea0003900000 */
[----:B------:R-:W2:Y:S02]  /*6bd0*/  @!P0 SYNCS.PHASECHK.TRANS64 P0, [R6+URZ], R5 ;  /* 0x00000005060085a7 */ /* 0x000ea4000800007f */
[----:B--2---:R-:W-:Y:S05]  /*6be0*/  @!P0 BRA `(.L_x_132) ;  /* 0xfffffffc00f08947 */ /* 0x004fea000383ffff */
[----:B------:R-:W-:Y:S05]  /*6bf0*/  BRA `(.L_x_157) ;  /* 0xfffffff8000c7947 */ /* 0x000fea000383ffff */
.L_x_158:
[----:B------:R-:W-:-:S00]  /*6c00*/  BRA `(.L_x_158) ;  /* 0xfffffffc00fc7947 */ /* 0x000fc0000383ffff */
[----:B------:R-:W-:-:S00]  /*6c10*/  NOP ;  /* 0x0000000000007918 */ /* 0x000fc00000000000 */
        /* <DEDUP_REMOVED lines=14> */
.L_x_159:


//--------------------- .nv.global.init           --------------------------
	.section	.nv.global.init,"aw",@progbits
.nv.global.init:
	.type		$str$22,@object
	.size		$str$22,($str$23 - $str$22)
$str$22:
        /*0000*/ 	.byte	0x6b, 0x5f, 0x74, 0x69, 0x6c, 0x65, 0x5f, 0x63, 0x6f, 0x75, 0x6e, 0x74, 0x20, 0x3e, 0x3d, 0x20
        /*0010*/ 	.byte	0x31, 0x00
	.type		$str$23,@object
	.size		$str$23,(__unnamed_1 - $str$23)
$str$23:
        /*0012*/ 	.byte	0x2f, 0x74, 0x6d, 0x70, 0x2f, 0x63, 0x75, 0x74, 0x6c, 0x61, 0x73, 0x73, 0x5f, 0x73, 0x77, 0x65
        /*0022*/ 	.byte	0x65, 0x70, 0x5f, 0x73, 0x72, 0x63, 0x2f, 0x69, 0x6e, 0x63, 0x6c, 0x75, 0x64, 0x65, 0x2f, 0x63
        /*0032*/ 	.byte	0x75, 0x74, 0x6c, 0x61, 0x73, 0x73, 0x2f, 0x67, 0x65, 0x6d, 0x6d, 0x2f, 0x63, 0x6f, 0x6c, 0x6c
        /*0042*/ 	.byte	0x65, 0x63, 0x74, 0x69, 0x76, 0x65, 0x2f, 0x73, 0x6d, 0x39, 0x30, 0x5f, 0x6d, 0x6d, 0x61, 0x5f
        /*0052*/ 	.byte	0x74, 0x6d, 0x61, 0x5f, 0x67, 0x6d, 0x6d, 0x61, 0x5f, 0x73, 0x73, 0x5f, 0x77, 0x61, 0x72, 0x70
        /*0062*/ 	.byte	0x73, 0x70, 0x65, 0x63, 0x69, 0x61, 0x6c, 0x69, 0x7a, 0x65, 0x64, 0x2e, 0x68, 0x70, 0x70, 0x00
	.type		__unnamed_1,@object
	.size		__unnamed_1,(.L_0 - __unnamed_1)
__unnamed_1:
        /*0072*/ 	.byte	0x76, 0x6f, 0x69, 0x64, 0x20, 0x63, 0x75, 0x74, 0x6c, 0x61, 0x73, 0x73, 0x3a, 0x3a, 0x67, 0x65
        /* <DEDUP_REMOVED lines=180> */
        /*0bc2*/ 	.byte	0x74, 0x79, 0x5d, 0x00
.L_0:


//--------------------- .nv.shared._ZN7cutlass13device_kernelINS_4gemm6kernel13GemmUniversalIN4cute5tupleIJiiiiEEENS1_10collective13CollectiveMmaINS1_34MainloopSm90TmaGmmaWarpSpecializedILi18ENS5_IJNS4_1CILi1EEESB_SB_EEENS1_35KernelTmaWarpSpecializedCooperativeEEENS5_IJNSA_ILi128EEENSA_ILi64EEENSA_ILi32EEEEEENS_10bfloat16_tENS5_IJSB_llEEESJ_NS5_IJlSB_lEEENS4_8TiledMMAINS4_8MMA_AtomIJNS4_4SM904GMMA27MMA_64x64x16_F32BF16BF16_SSILNSP_5MajorE1ELSR_0ELNSP_7ScaleInE1ELSS_1EEEEEENS4_6LayoutINS5_IJNSA_ILi2EEESB_SB_EEENS5_IJSB_NSA_ILi0EEESY_EEEEENS5_IJNS4_10UnderscoreES11_S11_EEEEENS4_13SM90_TMA_LOADENS4_14ComposedLayoutINS4_7SwizzleILi3ELi4ELi3EEENS4_18smem_ptr_flag_bitsILi16EEENSV_INS5_IJSG_NSA_ILi8EEEEEENS5_IJSB_SG_EEEEEEEvNS4_8identityES14_NS15_INS16_ILi2ELi4ELi3EEES19_NSV_INS5_IJS1A_SH_EEENS5_IJSH_SB_EEEEEEEvS1F_EENS_8epilogue10collective6detail29Sm90TmaWarpSpecializedAdapterINS1N_15DefaultEpilogueISJ_SL_SL_NS1M_6thread17LinearCombinationISJ_Li1EffLNS1R_9ScaleType4KindE0ELNS_15FloatRoundStyleE2ESJ_EENS1_15EpilogueDefaultEEEEEvvEEEEvNT_6ParamsE --------------------------
	.section	.nv.shared._ZN7cutlass13device_kernelINS_4gemm6kernel13GemmUniversalIN4cute5tupleIJiiiiEEENS1_10collective13CollectiveMmaINS1_34MainloopSm90TmaGmmaWarpSpecializedILi18ENS5_IJNS4_1CILi1EEESB_SB_EEENS1_35KernelTmaWarpSpecializedCooperativeEEENS5_IJNSA_ILi128EEENSA_ILi64EEENSA_ILi32EEEEEENS_10bfloat16_tENS5_IJSB_llEEESJ_NS5_IJlSB_lEEENS4_8TiledMMAINS4_8MMA_AtomIJNS4_4SM904GMMA27MMA_64x64x16_F32BF16BF16_SSILNSP_5MajorE1ELSR_0ELNSP_7ScaleInE1ELSS_1EEEEEENS4_6LayoutINS5_IJNSA_ILi2EEESB_SB_EEENS5_IJSB_NSA_ILi0EEESY_EEEEENS5_IJNS4_10UnderscoreES11_S11_EEEEENS4_13SM90_TMA_LOADENS4_14ComposedLayoutINS4_7SwizzleILi3ELi4ELi3EEENS4_18smem_ptr_flag_bitsILi16EEENSV_INS5_IJSG_NSA_ILi8EEEEEENS5_IJSB_SG_EEEEEEEvNS4_8identityES14_NS15_INS16_ILi2ELi4ELi3EEES19_NSV_INS5_IJS1A_SH_EEENS5_IJSH_SB_EEEEEEEvS1F_EENS_8epilogue10collective6detail29Sm90TmaWarpSpecializedAdapterINS1N_15DefaultEpilogueISJ_SL_SL_NS1M_6thread17LinearCombinationISJ_Li1EffLNS1R_9ScaleType4KindE0ELNS_15FloatRoundStyleE2ESJ_EENS1_15EpilogueDefaultEEEEEvvEEEEvNT_6ParamsE,"aw",@nobits
	.sectionflags	@""
	.align	16
	.zero		1024


//--------------------- .nv.shared.reserved.0     --------------------------
	.section	.nv.shared.reserved.0,"aw",@nobits
	.weak		__nv_reservedSMEM_offset_0_alias
	.size		__nv_reservedSMEM_offset_0_alias, 0, 0
	.other		__nv_reservedSMEM_offset_0_alias,@"STO_CUDA_RESERVED_SHARED STV_DEFAULT"
__nv_reservedSMEM_offset_0_alias:
	.zero		0


//--------------------- .nv.global                --------------------------
	.section	.nv.global,"aw",@nobits
.nv.global:
	.type		_ZN40_INTERNAL_52efbd93_4_k_cu_b2ea1c49_215234cute1_E,@object
	.size		_ZN40_INTERNAL_52efbd93_4_k_cu_b2ea1c49_215234cute1_E,(_ZN40_INTERNAL_52efbd93_4_k_cu_b2ea1c49_215234cuda3std3__45__cpo6cbeginE - _ZN40_INTERNAL_52efbd93_4_k_cu_b2ea1c49_215234cute1_E)
_ZN40_INTERNAL_52efbd93_4_k_cu_b2ea1c49_215234cute1_E:
	.zero		1
	.type		_ZN40_INTERNAL_52efbd93_4_k_cu_b2ea1c49_215234cuda3std3__45__cpo6cbeginE,@object
	.size		_ZN40_INTERNAL_52efbd93_4_k_cu_b2ea1c49_215234cuda3std3__45__cpo6cbeginE,(_ZN40_INTERNAL_52efbd93_4_k_cu_b2ea1c49_215234cuda3std3__48in_placeE - _ZN40_INTERNAL_52efbd93_4_k_cu_b2ea1c49_215234cuda3std3__45__cpo6cbeginE)
_ZN40_INTERNAL_52efbd93_4_k_cu_b2ea1c49_215234cuda3std3__45__cpo6cbeginE:
	.zero		1
	.type		_ZN40_INTERNAL_52efbd93_4_k_cu_b2ea1c49_215234cuda3std3__48in_placeE,@object
	.size		_ZN40_INTERNAL_52efbd93_4_k_cu_b2ea1c49_215234cuda3std3__48in_placeE,(_ZN40_INTERNAL_52efbd93_4_k_cu_b2ea1c49_215234cuda3std6ranges3__45__cpo9iter_moveE - _ZN40_INTERNAL_52efbd93_4_k_cu_b2ea1c49_215234cuda3std3__48in_placeE)
_ZN40_INTERNAL_52efbd93_4_k_cu_b2ea1c49_215234cuda3std3__48in_placeE:
	.zero		1
	.type		_ZN40_INTERNAL_52efbd93_4_k_cu_b2ea1c49_215234cuda3std6ranges3__45__cpo9iter_moveE,@object
	.size		_ZN40_INTERNAL_52efbd93_4_k_cu_b2ea1c49_215234cuda3std6ranges3__45__cpo9iter_moveE,(_ZN40_INTERNAL_52efbd93_4_k_cu_b2ea1c49_215234cuda3std3__45__cpo5beginE - _ZN40_INTERNAL_52efbd93_4_k_cu_b2ea1c49_215234cuda3std6ranges3__45__cpo9iter_moveE)
_ZN40_INTERNAL_52efbd93_4_k_cu_b2ea1c49_215234cuda3std6ranges3__45__cpo9iter_moveE:
	.zero		1
	.type		_ZN40_INTERNAL_52efbd93_4_k_cu_b2ea1c49_215234cuda3std3__45__cpo5beginE,@object
	.size		_ZN40_INTERNAL_52efbd93_4_k_cu_b2ea1c49_215234cuda3std3__45__cpo5beginE,(_ZN40_INTERNAL_52efbd93_4_k_cu_b2ea1c49_215234cuda3std3__442_GLOBAL__N__52efbd93_4_k_cu_b2ea1c49_215236ignoreE - _ZN40_INTERNAL_52efbd93_4_k_cu_b2ea1c49_215234cuda3std3__45__cpo5beginE)
_ZN40_INTERNAL_52efbd93_4_k_cu_b2ea1c49_215234cuda3std3__45__cpo5beginE:
	.zero		1
	.type		_ZN40_INTERNAL_52efbd93_4_k_cu_b2ea1c49_215234cuda3std3__442_GLOBAL__N__52efbd93_4_k_cu_b2ea1c49_215236ignoreE,@object
	.size		_ZN40_INTERNAL_52efbd93_4_k_cu_b2ea1c49_215234cuda3std3__442_GLOBAL__N__52efbd93_4_k_cu_b2ea1c49_215236ignoreE,(_ZN40_INTERNAL_52efbd93_4_k_cu_b2ea1c49_215234cute7productE - _ZN40_INTERNAL_52efbd93_4_k_cu_b2ea1c49_215234cuda3std3__442_GLOBAL__N__52efbd93_4_k_cu_b2ea1c49_215236ignoreE)
_ZN40_INTERNAL_52efbd93_4_k_cu_b2ea1c49_215234cuda3std3__442_GLOBAL__N__52efbd93_4_k_cu_b2ea1c49_215236ignoreE:
	.zero		1
	.type		_ZN40_INTERNAL_52efbd93_4_k_cu_b2ea1c49_215234cute7productE,@object
	.size		_ZN40_INTERNAL_52efbd93_4_k_cu_b2ea1c49_215234cute7productE,(_ZN40_INTERNAL_52efbd93_4_k_cu_b2ea1c49_215234cuda3std3__45__cpo3endE - _ZN40_INTERNAL_52efbd93_4_k_cu_b2ea1c49_215234cute7productE)
_ZN40_INTERNAL_52efbd93_4_k_cu_b2ea1c49_215234cute7productE:
	.zero		1
	.type		_ZN40_INTERNAL_52efbd93_4_k_cu_b2ea1c49_215234cuda3std3__45__cpo3endE,@object
	.size		_ZN40_INTERNAL_52efbd93_4_k_cu_b2ea1c49_215234cuda3std3__45__cpo3endE,(_ZN40_INTERNAL_52efbd93_4_k_cu_b2ea1c49_215234cuda3std3__419piecewise_constructE - _ZN40_INTERNAL_52efbd93_4_k_cu_b2ea1c49_215234cuda3std3__45__cpo3endE)
_ZN40_INTERNAL_52efbd93_4_k_cu_b2ea1c49_215234cuda3std3__45__cpo3endE:
	.zero		1
	.type		_ZN40_INTERNAL_52efbd93_4_k_cu_b2ea1c49_215234cuda3std3__419piecewise_constructE,@object
	.size		_ZN40_INTERNAL_52efbd93_4_k_cu_b2ea1c49_215234cuda3std3__419piecewise_constructE,(_ZN40_INTERNAL_52efbd93_4_k_cu_b2ea1c49_215234cuda3std3__45__cpo4cendE - _ZN40_INTERNAL_52efbd93_4_k_cu_b2ea1c49_215234cuda3std3__419piecewise_constructE)
_ZN40_INTERNAL_52efbd93_4_k_cu_b2ea1c49_215234cuda3std3__419piecewise_constructE:
	.zero		1
	.type		_ZN40_INTERNAL_52efbd93_4_k_cu_b2ea1c49_215234cuda3std3__45__cpo4cendE,@object
	.size		_ZN40_INTERNAL_52efbd93_4_k_cu_b2ea1c49_215234cuda3std3__45__cpo4cendE,(_ZN40_INTERNAL_52efbd93_4_k_cu_b2ea1c49_215234cuda3std6ranges3__45__cpo4swapE - _ZN40_INTERNAL_52efbd93_4_k_cu_b2ea1c49_215234cuda3std3__45__cpo4cendE)
_ZN40_INTERNAL_52efbd93_4_k_cu_b2ea1c49_215234cuda3std3__45__cpo4cendE:
	.zero		1
	.type		_ZN40_INTERNAL_52efbd93_4_k_cu_b2ea1c49_215234cuda3std6ranges3__45__cpo4swapE,@object
	.size		_ZN40_INTERNAL_52efbd93_4_k_cu_b2ea1c49_215234cuda3std6ranges3__45__cpo4swapE,(.L_8 - _ZN40_INTERNAL_52efbd93_4_k_cu_b2ea1c49_215234cuda3std6ranges3__45__cpo4swapE)
_ZN40_INTERNAL_52efbd93_4_k_cu_b2ea1c49_215234cuda3std6ranges3__45__cpo4swapE:
	.zero		1
.L_8:


//--------------------- .nv.constant0._ZN7cutlass13device_kernelINS_4gemm6kernel13GemmUniversalIN4cute5tupleIJiiiiEEENS1_10collective13CollectiveMmaINS1_34MainloopSm90TmaGmmaWarpSpecializedILi18ENS5_IJNS4_1CILi1EEESB_SB_EEENS1_35KernelTmaWarpSpecializedCooperativeEEENS5_IJNSA_ILi128EEENSA_ILi64EEENSA_ILi32EEEEEENS_10bfloat16_tENS5_IJSB_llEEESJ_NS5_IJlSB_lEEENS4_8TiledMMAINS4_8MMA_AtomIJNS4_4SM904GMMA27MMA_64x64x16_F32BF16BF16_SSILNSP_5MajorE1ELSR_0ELNSP_7ScaleInE1ELSS_1EEEEEENS4_6LayoutINS5_IJNSA_ILi2EEESB_SB_EEENS5_IJSB_NSA_ILi0EEESY_EEEEENS5_IJNS4_10UnderscoreES11_S11_EEEEENS4_13SM90_TMA_LOADENS4_14ComposedLayoutINS4_7SwizzleILi3ELi4ELi3EEENS4_18smem_ptr_flag_bitsILi16EEENSV_INS5_IJSG_NSA_ILi8EEEEEENS5_IJSB_SG_EEEEEEEvNS4_8identityES14_NS15_INS16_ILi2ELi4ELi3EEES19_NSV_INS5_IJS1A_SH_EEENS5_IJSH_SB_EEEEEEEvS1F_EENS_8epilogue10collective6detail29Sm90TmaWarpSpecializedAdapterINS1N_15DefaultEpilogueISJ_SL_SL_NS1M_6thread17LinearCombinationISJ_Li1EffLNS1R_9ScaleType4KindE0ELNS_15FloatRoundStyleE2ESJ_EENS1_15EpilogueDefaultEEEEEvvEEEEvNT_6ParamsE --------------------------
	.section	.nv.constant0._ZN7cutlass13device_kernelINS_4gemm6kernel13GemmUniversalIN4cute5tupleIJiiiiEEENS1_10collective13CollectiveMmaINS1_34MainloopSm90TmaGmmaWarpSpecializedILi18ENS5_IJNS4_1CILi1EEESB_SB_EEENS1_35KernelTmaWarpSpecializedCooperativeEEENS5_IJNSA_ILi128EEENSA_ILi64EEENSA_ILi32EEEEEENS_10bfloat16_tENS5_IJSB_llEEESJ_NS5_IJlSB_lEEENS4_8TiledMMAINS4_8MMA_AtomIJNS4_4SM904GMMA27MMA_64x64x16_F32BF16BF16_SSILNSP_5MajorE1ELSR_0ELNSP_7ScaleInE1ELSS_1EEEEEENS4_6LayoutINS5_IJNSA_ILi2EEESB_SB_EEENS5_IJSB_NSA_ILi0EEESY_EEEEENS5_IJNS4_10UnderscoreES11_S11_EEEEENS4_13SM90_TMA_LOADENS4_14ComposedLayoutINS4_7SwizzleILi3ELi4ELi3EEENS4_18smem_ptr_flag_bitsILi16EEENSV_INS5_IJSG_NSA_ILi8EEEEEENS5_IJSB_SG_EEEEEEEvNS4_8identityES14_NS15_INS16_ILi2ELi4ELi3EEES19_NSV_INS5_IJS1A_SH_EEENS5_IJSH_SB_EEEEEEEvS1F_EENS_8epilogue10collective6detail29Sm90TmaWarpSpecializedAdapterINS1N_15DefaultEpilogueISJ_SL_SL_NS1M_6thread17LinearCombinationISJ_Li1EffLNS1R_9ScaleType4KindE0ELNS_15FloatRoundStyleE2ESJ_EENS1_15EpilogueDefaultEEEEEvvEEEEvNT_6ParamsE,"a",@progbits
	.sectionflags	@""
	.align	4
.nv.constant0._ZN7cutlass13device_kernelINS_4gemm6kernel13GemmUniversalIN4cute5tupleIJiiiiEEENS1_10collective13CollectiveMmaINS1_34MainloopSm90TmaGmmaWarpSpecializedILi18ENS5_IJNS4_1CILi1EEESB_SB_EEENS1_35KernelTmaWarpSpecializedCooperativeEEENS5_IJNSA_ILi128EEENSA_ILi64EEENSA_ILi32EEEEEENS_10bfloat16_tENS5_IJSB_llEEESJ_NS5_IJlSB_lEEENS4_8TiledMMAINS4_8MMA_AtomIJNS4_4SM904GMMA27MMA_64x64x16_F32BF16BF16_SSILNSP_5MajorE1ELSR_0ELNSP_7ScaleInE1ELSS_1EEEEEENS4_6LayoutINS5_IJNSA_ILi2EEESB_SB_EEENS5_IJSB_NSA_ILi0EEESY_EEEEENS5_IJNS4_10UnderscoreES11_S11_EEEEENS4_13SM90_TMA_LOADENS4_14ComposedLayoutINS4_7SwizzleILi3ELi4ELi3EEENS4_18smem_ptr_flag_bitsILi16EEENSV_INS5_IJSG_NSA_ILi8EEEEEENS5_IJSB_SG_EEEEEEEvNS4_8identityES14_NS15_INS16_ILi2ELi4ELi3EEES19_NSV_INS5_IJS1A_SH_EEENS5_IJSH_SB_EEEEEEEvS1F_EENS_8epilogue10collective6detail29Sm90TmaWarpSpecializedAdapterINS1N_15DefaultEpilogueISJ_SL_SL_NS1M_6thread17LinearCombinationISJ_Li1EffLNS1R_9ScaleType4KindE0ELNS_15FloatRoundStyleE2ESJ_EENS1_15EpilogueDefaultEEEEEvvEEEEvNT_6ParamsE:
	.zero		1664


//--------------------- SYMBOLS --------------------------

	.type		.nv.reservedSmem.offset0,@object
	.size		.nv.reservedSmem.offset0,0x4
	.type		__assertfail,@function
